//
// Generated by NVIDIA NVVM Compiler
//
// Compiler Build ID: CL-36424714
// Cuda compilation tools, release 13.0, V13.0.88
// Based on NVVM 20.0.0
//

.version 9.0
.target sm_100
.address_size 64

	// .globl	_Z12setup_kernelP17curandStateXORWOWm
.global .align 4 .b8 precalc_xorwow_matrix[102400];
.global .align 4 .b8 precalc_xorwow_offset_matrix[102400];
.global .align 4 .b8 mrg32k3aM1[2304];
.global .align 4 .b8 mrg32k3aM2[2304];
.global .align 4 .b8 mrg32k3aM1SubSeq[2016];
.global .align 4 .b8 mrg32k3aM2SubSeq[2016];
.global .align 4 .b8 mrg32k3aM1Seq[2304];
.global .align 4 .b8 mrg32k3aM2Seq[2304];
.const .align 8 .b8 __cr_lgamma_table[72];

.visible .entry _Z12setup_kernelP17curandStateXORWOWm(
	.param .u64 .ptr .align 1 _Z12setup_kernelP17curandStateXORWOWm_param_0,
	.param .u64 _Z12setup_kernelP17curandStateXORWOWm_param_1
)
{
	.reg .pred 	%p<24>;
	.reg .b32 	%r<410>;
	.reg .b64 	%rd<19>;

	ld.param.u64 	%rd8, [_Z12setup_kernelP17curandStateXORWOWm_param_0];
	ld.param.u64 	%rd9, [_Z12setup_kernelP17curandStateXORWOWm_param_1];
	cvta.to.global.u64 	%rd10, %rd8;
	mov.u32 	%r182, %tid.x;
	cvt.u64.u32 	%rd18, %r182;
	mul.wide.u32 	%rd11, %r182, 48;
	add.s64 	%rd2, %rd10, %rd11;
	cvt.u32.u64 	%r183, %rd9;
	xor.b32  	%r184, %r183, -1429050551;
	mul.lo.s32 	%r185, %r184, 1099087573;
	{ .reg .b32 tmp; mov.b64 {tmp, %r186}, %rd9; }
	xor.b32  	%r187, %r186, -136515619;
	mul.lo.s32 	%r188, %r187, -1703105765;
	add.s32 	%r189, %r185, %r188;
	add.s32 	%r190, %r189, 6615241;
	add.s32 	%r191, %r185, 123456789;
	st.global.v2.u32 	[%rd2], {%r190, %r191};
	xor.b32  	%r192, %r185, 362436069;
	add.s32 	%r193, %r188, 521288629;
	st.global.v2.u32 	[%rd2+8], {%r192, %r193};
	xor.b32  	%r194, %r188, 88675123;
	add.s32 	%r195, %r185, 5783321;
	st.global.v2.u32 	[%rd2+16], {%r194, %r195};
	setp.eq.s32 	%p1, %r182, 0;
	@%p1 bra 	$L__BB0_42;
	mov.b32 	%r316, 0;
$L__BB0_2:
	and.b64  	%rd4, %rd18, 3;
	setp.eq.s64 	%p2, %rd4, 0;
	@%p2 bra 	$L__BB0_41;
	mul.wide.u32 	%rd12, %r316, 3200;
	mov.u64 	%rd13, precalc_xorwow_matrix;
	add.s64 	%rd5, %rd13, %rd12;
	cvt.u32.u64 	%r2, %rd4;
	mov.b32 	%r317, 0;
$L__BB0_4:
	mov.b32 	%r330, 0;
	mov.u32 	%r331, %r330;
	mov.u32 	%r332, %r330;
	mov.u32 	%r333, %r330;
	mov.u32 	%r334, %r330;
	mov.u32 	%r323, %r330;
$L__BB0_5:
	mul.wide.u32 	%rd14, %r323, 4;
	add.s64 	%rd15, %rd2, %rd14;
	ld.global.u32 	%r10, [%rd15+4];
	shl.b32 	%r11, %r323, 5;
	mov.b32 	%r329, 0;
$L__BB0_6:
	.pragma "nounroll";
	shr.u32 	%r200, %r10, %r329;
	and.b32  	%r201, %r200, 1;
	setp.eq.b32 	%p3, %r201, 1;
	not.pred 	%p4, %p3;
	add.s32 	%r202, %r11, %r329;
	mul.lo.s32 	%r203, %r202, 5;
	mul.wide.u32 	%rd16, %r203, 4;
	add.s64 	%rd6, %rd5, %rd16;
	@%p4 bra 	$L__BB0_8;
	ld.global.u32 	%r204, [%rd6];
	xor.b32  	%r334, %r334, %r204;
	ld.global.u32 	%r205, [%rd6+4];
	xor.b32  	%r333, %r333, %r205;
	ld.global.u32 	%r206, [%rd6+8];
	xor.b32  	%r332, %r332, %r206;
	ld.global.u32 	%r207, [%rd6+12];
	xor.b32  	%r331, %r331, %r207;
	ld.global.u32 	%r208, [%rd6+16];
	xor.b32  	%r330, %r330, %r208;
$L__BB0_8:
	and.b32  	%r210, %r200, 2;
	setp.eq.s32 	%p5, %r210, 0;
	@%p5 bra 	$L__BB0_10;
	ld.global.u32 	%r211, [%rd6+20];
	xor.b32  	%r334, %r334, %r211;
	ld.global.u32 	%r212, [%rd6+24];
	xor.b32  	%r333, %r333, %r212;
	ld.global.u32 	%r213, [%rd6+28];
	xor.b32  	%r332, %r332, %r213;
	ld.global.u32 	%r214, [%rd6+32];
	xor.b32  	%r331, %r331, %r214;
	ld.global.u32 	%r215, [%rd6+36];
	xor.b32  	%r330, %r330, %r215;
$L__BB0_10:
	and.b32  	%r217, %r200, 4;
	setp.eq.s32 	%p6, %r217, 0;
	@%p6 bra 	$L__BB0_12;
	ld.global.u32 	%r218, [%rd6+40];
	xor.b32  	%r334, %r334, %r218;
	ld.global.u32 	%r219, [%rd6+44];
	xor.b32  	%r333, %r333, %r219;
	ld.global.u32 	%r220, [%rd6+48];
	xor.b32  	%r332, %r332, %r220;
	ld.global.u32 	%r221, [%rd6+52];
	xor.b32  	%r331, %r331, %r221;
	ld.global.u32 	%r222, [%rd6+56];
	xor.b32  	%r330, %r330, %r222;
$L__BB0_12:
	and.b32  	%r224, %r200, 8;
	setp.eq.s32 	%p7, %r224, 0;
	@%p7 bra 	$L__BB0_14;
	ld.global.u32 	%r225, [%rd6+60];
	xor.b32  	%r334, %r334, %r225;
	ld.global.u32 	%r226, [%rd6+64];
	xor.b32  	%r333, %r333, %r226;
	ld.global.u32 	%r227, [%rd6+68];
	xor.b32  	%r332, %r332, %r227;
	ld.global.u32 	%r228, [%rd6+72];
	xor.b32  	%r331, %r331, %r228;
	ld.global.u32 	%r229, [%rd6+76];
	xor.b32  	%r330, %r330, %r229;
$L__BB0_14:
	and.b32  	%r231, %r200, 16;
	setp.eq.s32 	%p8, %r231, 0;
	@%p8 bra 	$L__BB0_16;
	ld.global.u32 	%r232, [%rd6+80];
	xor.b32  	%r334, %r334, %r232;
	ld.global.u32 	%r233, [%rd6+84];
	xor.b32  	%r333, %r333, %r233;
	ld.global.u32 	%r234, [%rd6+88];
	xor.b32  	%r332, %r332, %r234;
	ld.global.u32 	%r235, [%rd6+92];
	xor.b32  	%r331, %r331, %r235;
	ld.global.u32 	%r236, [%rd6+96];
	xor.b32  	%r330, %r330, %r236;
$L__BB0_16:
	and.b32  	%r238, %r200, 32;
	setp.eq.s32 	%p9, %r238, 0;
	@%p9 bra 	$L__BB0_18;
	ld.global.u32 	%r239, [%rd6+100];
	xor.b32  	%r334, %r334, %r239;
	ld.global.u32 	%r240, [%rd6+104];
	xor.b32  	%r333, %r333, %r240;
	ld.global.u32 	%r241, [%rd6+108];
	xor.b32  	%r332, %r332, %r241;
	ld.global.u32 	%r242, [%rd6+112];
	xor.b32  	%r331, %r331, %r242;
	ld.global.u32 	%r243, [%rd6+116];
	xor.b32  	%r330, %r330, %r243;
$L__BB0_18:
	and.b32  	%r245, %r200, 64;
	setp.eq.s32 	%p10, %r245, 0;
	@%p10 bra 	$L__BB0_20;
	ld.global.u32 	%r246, [%rd6+120];
	xor.b32  	%r334, %r334, %r246;
	ld.global.u32 	%r247, [%rd6+124];
	xor.b32  	%r333, %r333, %r247;
	ld.global.u32 	%r248, [%rd6+128];
	xor.b32  	%r332, %r332, %r248;
	ld.global.u32 	%r249, [%rd6+132];
	xor.b32  	%r331, %r331, %r249;
	ld.global.u32 	%r250, [%rd6+136];
	xor.b32  	%r330, %r330, %r250;
$L__BB0_20:
	and.b32  	%r252, %r200, 128;
	setp.eq.s32 	%p11, %r252, 0;
	@%p11 bra 	$L__BB0_22;
	ld.global.u32 	%r253, [%rd6+140];
	xor.b32  	%r334, %r334, %r253;
	ld.global.u32 	%r254, [%rd6+144];
	xor.b32  	%r333, %r333, %r254;
	ld.global.u32 	%r255, [%rd6+148];
	xor.b32  	%r332, %r332, %r255;
	ld.global.u32 	%r256, [%rd6+152];
	xor.b32  	%r331, %r331, %r256;
	ld.global.u32 	%r257, [%rd6+156];
	xor.b32  	%r330, %r330, %r257;
$L__BB0_22:
	and.b32  	%r259, %r200, 256;
	setp.eq.s32 	%p12, %r259, 0;
	@%p12 bra 	$L__BB0_24;
	ld.global.u32 	%r260, [%rd6+160];
	xor.b32  	%r334, %r334, %r260;
	ld.global.u32 	%r261, [%rd6+164];
	xor.b32  	%r333, %r333, %r261;
	ld.global.u32 	%r262, [%rd6+168];
	xor.b32  	%r332, %r332, %r262;
	ld.global.u32 	%r263, [%rd6+172];
	xor.b32  	%r331, %r331, %r263;
	ld.global.u32 	%r264, [%rd6+176];
	xor.b32  	%r330, %r330, %r264;
$L__BB0_24:
	and.b32  	%r266, %r200, 512;
	setp.eq.s32 	%p13, %r266, 0;
	@%p13 bra 	$L__BB0_26;
	ld.global.u32 	%r267, [%rd6+180];
	xor.b32  	%r334, %r334, %r267;
	ld.global.u32 	%r268, [%rd6+184];
	xor.b32  	%r333, %r333, %r268;
	ld.global.u32 	%r269, [%rd6+188];
	xor.b32  	%r332, %r332, %r269;
	ld.global.u32 	%r270, [%rd6+192];
	xor.b32  	%r331, %r331, %r270;
	ld.global.u32 	%r271, [%rd6+196];
	xor.b32  	%r330, %r330, %r271;
$L__BB0_26:
	and.b32  	%r273, %r200, 1024;
	setp.eq.s32 	%p14, %r273, 0;
	@%p14 bra 	$L__BB0_28;
	ld.global.u32 	%r274, [%rd6+200];
	xor.b32  	%r334, %r334, %r274;
	ld.global.u32 	%r275, [%rd6+204];
	xor.b32  	%r333, %r333, %r275;
	ld.global.u32 	%r276, [%rd6+208];
	xor.b32  	%r332, %r332, %r276;
	ld.global.u32 	%r277, [%rd6+212];
	xor.b32  	%r331, %r331, %r277;
	ld.global.u32 	%r278, [%rd6+216];
	xor.b32  	%r330, %r330, %r278;
$L__BB0_28:
	and.b32  	%r280, %r200, 2048;
	setp.eq.s32 	%p15, %r280, 0;
	@%p15 bra 	$L__BB0_30;
	ld.global.u32 	%r281, [%rd6+220];
	xor.b32  	%r334, %r334, %r281;
	ld.global.u32 	%r282, [%rd6+224];
	xor.b32  	%r333, %r333, %r282;
	ld.global.u32 	%r283, [%rd6+228];
	xor.b32  	%r332, %r332, %r283;
	ld.global.u32 	%r284, [%rd6+232];
	xor.b32  	%r331, %r331, %r284;
	ld.global.u32 	%r285, [%rd6+236];
	xor.b32  	%r330, %r330, %r285;
$L__BB0_30:
	and.b32  	%r287, %r200, 4096;
	setp.eq.s32 	%p16, %r287, 0;
	@%p16 bra 	$L__BB0_32;
	ld.global.u32 	%r288, [%rd6+240];
	xor.b32  	%r334, %r334, %r288;
	ld.global.u32 	%r289, [%rd6+244];
	xor.b32  	%r333, %r333, %r289;
	ld.global.u32 	%r290, [%rd6+248];
	xor.b32  	%r332, %r332, %r290;
	ld.global.u32 	%r291, [%rd6+252];
	xor.b32  	%r331, %r331, %r291;
	ld.global.u32 	%r292, [%rd6+256];
	xor.b32  	%r330, %r330, %r292;
$L__BB0_32:
	and.b32  	%r294, %r200, 8192;
	setp.eq.s32 	%p17, %r294, 0;
	@%p17 bra 	$L__BB0_34;
	ld.global.u32 	%r295, [%rd6+260];
	xor.b32  	%r334, %r334, %r295;
	ld.global.u32 	%r296, [%rd6+264];
	xor.b32  	%r333, %r333, %r296;
	ld.global.u32 	%r297, [%rd6+268];
	xor.b32  	%r332, %r332, %r297;
	ld.global.u32 	%r298, [%rd6+272];
	xor.b32  	%r331, %r331, %r298;
	ld.global.u32 	%r299, [%rd6+276];
	xor.b32  	%r330, %r330, %r299;
$L__BB0_34:
	and.b32  	%r301, %r200, 16384;
	setp.eq.s32 	%p18, %r301, 0;
	@%p18 bra 	$L__BB0_36;
	ld.global.u32 	%r302, [%rd6+280];
	xor.b32  	%r334, %r334, %r302;
	ld.global.u32 	%r303, [%rd6+284];
	xor.b32  	%r333, %r333, %r303;
	ld.global.u32 	%r304, [%rd6+288];
	xor.b32  	%r332, %r332, %r304;
	ld.global.u32 	%r305, [%rd6+292];
	xor.b32  	%r331, %r331, %r305;
	ld.global.u32 	%r306, [%rd6+296];
	xor.b32  	%r330, %r330, %r306;
$L__BB0_36:
	and.b32  	%r308, %r200, 32768;
	setp.eq.s32 	%p19, %r308, 0;
	@%p19 bra 	$L__BB0_38;
	ld.global.u32 	%r309, [%rd6+300];
	xor.b32  	%r334, %r334, %r309;
	ld.global.u32 	%r310, [%rd6+304];
	xor.b32  	%r333, %r333, %r310;
	ld.global.u32 	%r311, [%rd6+308];
	xor.b32  	%r332, %r332, %r311;
	ld.global.u32 	%r312, [%rd6+312];
	xor.b32  	%r331, %r331, %r312;
	ld.global.u32 	%r313, [%rd6+316];
	xor.b32  	%r330, %r330, %r313;
$L__BB0_38:
	add.s32 	%r329, %r329, 16;
	setp.ne.s32 	%p20, %r329, 32;
	@%p20 bra 	$L__BB0_6;
	mad.lo.s32 	%r314, %r323, -31, %r11;
	add.s32 	%r323, %r314, 1;
	setp.ne.s32 	%p21, %r323, 5;
	@%p21 bra 	$L__BB0_5;
	st.global.u32 	[%rd2+4], %r334;
	st.global.u32 	[%rd2+8], %r333;
	st.global.u32 	[%rd2+12], %r332;
	st.global.u32 	[%rd2+16], %r331;
	st.global.u32 	[%rd2+20], %r330;
	add.s32 	%r317, %r317, 1;
	setp.lt.u32 	%p22, %r317, %r2;
	@%p22 bra 	$L__BB0_4;
$L__BB0_41:
	shr.u64 	%rd7, %rd18, 2;
	add.s32 	%r316, %r316, 1;
	setp.gt.u64 	%p23, %rd18, 3;
	mov.u64 	%rd18, %rd7;
	@%p23 bra 	$L__BB0_2;
$L__BB0_42:
	mov.b32 	%r315, 0;
	st.global.v2.u32 	[%rd2+24], {%r315, %r315};
	st.global.u32 	[%rd2+32], %r315;
	mov.b64 	%rd17, 0;
	st.global.u64 	[%rd2+40], %rd17;
	ret;

}
	// .globl	_Z11rand_offsetP17curandStateXORWOWPfi
.visible .entry _Z11rand_offsetP17curandStateXORWOWPfi(
	.param .u64 .ptr .align 1 _Z11rand_offsetP17curandStateXORWOWPfi_param_0,
	.param .u64 .ptr .align 1 _Z11rand_offsetP17curandStateXORWOWPfi_param_1,
	.param .u32 _Z11rand_offsetP17curandStateXORWOWPfi_param_2
)
{
	.reg .pred 	%p<7>;
	.reg .b32 	%r<42>;
	.reg .b32 	%f<35>;
	.reg .b64 	%rd<9>;

	ld.param.u64 	%rd3, [_Z11rand_offsetP17curandStateXORWOWPfi_param_0];
	ld.param.u64 	%rd4, [_Z11rand_offsetP17curandStateXORWOWPfi_param_1];
	ld.param.u32 	%r7, [_Z11rand_offsetP17curandStateXORWOWPfi_param_2];
	mov.u32 	%r8, %ctaid.x;
	mov.u32 	%r1, %ntid.x;
	mov.u32 	%r2, %tid.x;
	mad.lo.s32 	%r41, %r8, %r1, %r2;
	setp.ge.s32 	%p1, %r41, %r7;
	@%p1 bra 	$L__BB1_6;
	cvta.to.global.u64 	%rd5, %rd3;
	mul.wide.u32 	%rd6, %r2, 48;
	add.s64 	%rd1, %rd5, %rd6;
	mov.u32 	%r9, %nctaid.x;
	mul.lo.s32 	%r4, %r1, %r9;
	cvta.to.global.u64 	%rd2, %rd4;
$L__BB1_2:
	ld.global.u32 	%r10, [%rd1+24];
	setp.eq.s32 	%p2, %r10, 1;
	@%p2 bra 	$L__BB1_4;
	ld.global.v2.u32 	{%r11, %r12}, [%rd1];
	shr.u32 	%r13, %r12, 2;
	xor.b32  	%r14, %r13, %r12;
	ld.global.v2.u32 	{%r15, %r16}, [%rd1+8];
	ld.global.v2.u32 	{%r17, %r18}, [%rd1+16];
	shl.b32 	%r19, %r18, 4;
	shl.b32 	%r20, %r14, 1;
	xor.b32  	%r21, %r20, %r19;
	xor.b32  	%r22, %r21, %r14;
	xor.b32  	%r23, %r22, %r18;
	add.s32 	%r24, %r11, %r23;
	add.s32 	%r25, %r24, 362437;
	shr.u32 	%r26, %r15, 2;
	xor.b32  	%r27, %r26, %r15;
	st.global.v2.u32 	[%rd1+8], {%r17, %r18};
	shl.b32 	%r28, %r23, 4;
	shl.b32 	%r29, %r27, 1;
	xor.b32  	%r30, %r29, %r28;
	xor.b32  	%r31, %r30, %r27;
	xor.b32  	%r32, %r31, %r23;
	st.global.v2.u32 	[%rd1+16], {%r23, %r32};
	add.s32 	%r33, %r11, 724874;
	st.global.v2.u32 	[%rd1], {%r33, %r16};
	add.s32 	%r34, %r32, %r33;
	cvt.rn.f32.u32 	%f4, %r25;
	fma.rn.f32 	%f5, %f4, 0f2F800000, 0f2F000000;
	cvt.rn.f32.u32 	%f6, %r34;
	fma.rn.f32 	%f7, %f6, 0f30C90FDB, 0f30490FDB;
	setp.lt.f32 	%p3, %f5, 0f00800000;
	mul.f32 	%f8, %f5, 0f4B000000;
	selp.f32 	%f9, %f8, %f5, %p3;
	selp.f32 	%f10, 0fC1B80000, 0f00000000, %p3;
	mov.b32 	%r35, %f9;
	add.s32 	%r36, %r35, -1059760811;
	and.b32  	%r37, %r36, -8388608;
	sub.s32 	%r38, %r35, %r37;
	mov.b32 	%f11, %r38;
	cvt.rn.f32.s32 	%f12, %r37;
	fma.rn.f32 	%f13, %f12, 0f34000000, %f10;
	add.f32 	%f14, %f11, 0fBF800000;
	fma.rn.f32 	%f15, %f14, 0fBE055027, 0f3E1039F6;
	fma.rn.f32 	%f16, %f15, %f14, 0fBDF8CDCC;
	fma.rn.f32 	%f17, %f16, %f14, 0f3E0F2955;
	fma.rn.f32 	%f18, %f17, %f14, 0fBE2AD8B9;
	fma.rn.f32 	%f19, %f18, %f14, 0f3E4CED0B;
	fma.rn.f32 	%f20, %f19, %f14, 0fBE7FFF22;
	fma.rn.f32 	%f21, %f20, %f14, 0f3EAAAA78;
	fma.rn.f32 	%f22, %f21, %f14, 0fBF000000;
	mul.f32 	%f23, %f14, %f22;
	fma.rn.f32 	%f24, %f23, %f14, %f14;
	fma.rn.f32 	%f25, %f13, 0f3F317218, %f24;
	setp.gt.u32 	%p4, %r35, 2139095039;
	fma.rn.f32 	%f26, %f9, 0f7F800000, 0f7F800000;
	selp.f32 	%f27, %f26, %f25, %p4;
	setp.eq.f32 	%p5, %f9, 0f00000000;
	mul.f32 	%f28, %f27, 0fC0000000;
	selp.f32 	%f29, 0f7F800000, %f28, %p5;
	sqrt.rn.f32 	%f30, %f29;
	sin.approx.f32 	%f31, %f7;
	cos.approx.f32 	%f32, %f7;
	mul.f32 	%f34, %f30, %f31;
	mul.f32 	%f33, %f30, %f32;
	st.global.f32 	[%rd1+32], %f33;
	mov.b32 	%r39, 1;
	st.global.u32 	[%rd1+24], %r39;
	bra.uni 	$L__BB1_5;
$L__BB1_4:
	mov.b32 	%r40, 0;
	st.global.u32 	[%rd1+24], %r40;
	ld.global.f32 	%f34, [%rd1+32];
$L__BB1_5:
	mul.wide.s32 	%rd7, %r41, 4;
	add.s64 	%rd8, %rd2, %rd7;
	st.global.f32 	[%rd8], %f34;
	add.s32 	%r41, %r41, %r4;
	setp.lt.s32 	%p6, %r41, %r7;
	@%p6 bra 	$L__BB1_2;
$L__BB1_6:
	ret;

}
	// .globl	_Z10rand_inputP17curandStateXORWOWPfi
.visible .entry _Z10rand_inputP17curandStateXORWOWPfi(
	.param .u64 .ptr .align 1 _Z10rand_inputP17curandStateXORWOWPfi_param_0,
	.param .u64 .ptr .align 1 _Z10rand_inputP17curandStateXORWOWPfi_param_1,
	.param .u32 _Z10rand_inputP17curandStateXORWOWPfi_param_2
)
{
	.reg .pred 	%p<7>;
	.reg .b32 	%r<42>;
	.reg .b32 	%f<36>;
	.reg .b64 	%rd<9>;

	ld.param.u64 	%rd3, [_Z10rand_inputP17curandStateXORWOWPfi_param_0];
	ld.param.u64 	%rd4, [_Z10rand_inputP17curandStateXORWOWPfi_param_1];
	ld.param.u32 	%r7, [_Z10rand_inputP17curandStateXORWOWPfi_param_2];
	mov.u32 	%r8, %ctaid.x;
	mov.u32 	%r1, %ntid.x;
	mov.u32 	%r2, %tid.x;
	mad.lo.s32 	%r41, %r8, %r1, %r2;
	setp.ge.s32 	%p1, %r41, %r7;
	@%p1 bra 	$L__BB2_6;
	cvta.to.global.u64 	%rd5, %rd3;
	mul.wide.u32 	%rd6, %r2, 48;
	add.s64 	%rd1, %rd5, %rd6;
	mov.u32 	%r9, %nctaid.x;
	mul.lo.s32 	%r4, %r1, %r9;
	cvta.to.global.u64 	%rd2, %rd4;
$L__BB2_2:
	ld.global.u32 	%r10, [%rd1+24];
	setp.eq.s32 	%p2, %r10, 1;
	@%p2 bra 	$L__BB2_4;
	ld.global.v2.u32 	{%r11, %r12}, [%rd1];
	shr.u32 	%r13, %r12, 2;
	xor.b32  	%r14, %r13, %r12;
	ld.global.v2.u32 	{%r15, %r16}, [%rd1+8];
	ld.global.v2.u32 	{%r17, %r18}, [%rd1+16];
	shl.b32 	%r19, %r18, 4;
	shl.b32 	%r20, %r14, 1;
	xor.b32  	%r21, %r20, %r19;
	xor.b32  	%r22, %r21, %r14;
	xor.b32  	%r23, %r22, %r18;
	add.s32 	%r24, %r11, %r23;
	add.s32 	%r25, %r24, 362437;
	shr.u32 	%r26, %r15, 2;
	xor.b32  	%r27, %r26, %r15;
	st.global.v2.u32 	[%rd1+8], {%r17, %r18};
	shl.b32 	%r28, %r23, 4;
	shl.b32 	%r29, %r27, 1;
	xor.b32  	%r30, %r29, %r28;
	xor.b32  	%r31, %r30, %r27;
	xor.b32  	%r32, %r31, %r23;
	st.global.v2.u32 	[%rd1+16], {%r23, %r32};
	add.s32 	%r33, %r11, 724874;
	st.global.v2.u32 	[%rd1], {%r33, %r16};
	add.s32 	%r34, %r32, %r33;
	cvt.rn.f32.u32 	%f4, %r25;
	fma.rn.f32 	%f5, %f4, 0f2F800000, 0f2F000000;
	cvt.rn.f32.u32 	%f6, %r34;
	fma.rn.f32 	%f7, %f6, 0f30C90FDB, 0f30490FDB;
	setp.lt.f32 	%p3, %f5, 0f00800000;
	mul.f32 	%f8, %f5, 0f4B000000;
	selp.f32 	%f9, %f8, %f5, %p3;
	selp.f32 	%f10, 0fC1B80000, 0f00000000, %p3;
	mov.b32 	%r35, %f9;
	add.s32 	%r36, %r35, -1059760811;
	and.b32  	%r37, %r36, -8388608;
	sub.s32 	%r38, %r35, %r37;
	mov.b32 	%f11, %r38;
	cvt.rn.f32.s32 	%f12, %r37;
	fma.rn.f32 	%f13, %f12, 0f34000000, %f10;
	add.f32 	%f14, %f11, 0fBF800000;
	fma.rn.f32 	%f15, %f14, 0fBE055027, 0f3E1039F6;
	fma.rn.f32 	%f16, %f15, %f14, 0fBDF8CDCC;
	fma.rn.f32 	%f17, %f16, %f14, 0f3E0F2955;
	fma.rn.f32 	%f18, %f17, %f14, 0fBE2AD8B9;
	fma.rn.f32 	%f19, %f18, %f14, 0f3E4CED0B;
	fma.rn.f32 	%f20, %f19, %f14, 0fBE7FFF22;
	fma.rn.f32 	%f21, %f20, %f14, 0f3EAAAA78;
	fma.rn.f32 	%f22, %f21, %f14, 0fBF000000;
	mul.f32 	%f23, %f14, %f22;
	fma.rn.f32 	%f24, %f23, %f14, %f14;
	fma.rn.f32 	%f25, %f13, 0f3F317218, %f24;
	setp.gt.u32 	%p4, %r35, 2139095039;
	fma.rn.f32 	%f26, %f9, 0f7F800000, 0f7F800000;
	selp.f32 	%f27, %f26, %f25, %p4;
	setp.eq.f32 	%p5, %f9, 0f00000000;
	mul.f32 	%f28, %f27, 0fC0000000;
	selp.f32 	%f29, 0f7F800000, %f28, %p5;
	sqrt.rn.f32 	%f30, %f29;
	sin.approx.f32 	%f31, %f7;
	cos.approx.f32 	%f32, %f7;
	mul.f32 	%f35, %f30, %f31;
	mul.f32 	%f33, %f30, %f32;
	st.global.f32 	[%rd1+32], %f33;
	mov.b32 	%r39, 1;
	st.global.u32 	[%rd1+24], %r39;
	bra.uni 	$L__BB2_5;
$L__BB2_4:
	mov.b32 	%r40, 0;
	st.global.u32 	[%rd1+24], %r40;
	ld.global.f32 	%f35, [%rd1+32];
$L__BB2_5:
	mul.f32 	%f34, %f35, 0f40800000;
	mul.wide.s32 	%rd7, %r41, 4;
	add.s64 	%rd8, %rd2, %rd7;
	st.global.f32 	[%rd8], %f34;
	add.s32 	%r41, %r41, %r4;
	setp.lt.s32 	%p6, %r41, %r7;
	@%p6 bra 	$L__BB2_2;
$L__BB2_6:
	ret;

}
	// .globl	_Z11rand_weightP17curandStateXORWOWPfi
.visible .entry _Z11rand_weightP17curandStateXORWOWPfi(
	.param .u64 .ptr .align 1 _Z11rand_weightP17curandStateXORWOWPfi_param_0,
	.param .u64 .ptr .align 1 _Z11rand_weightP17curandStateXORWOWPfi_param_1,
	.param .u32 _Z11rand_weightP17curandStateXORWOWPfi_param_2
)
{
	.reg .pred 	%p<7>;
	.reg .b32 	%r<42>;
	.reg .b32 	%f<36>;
	.reg .b64 	%rd<9>;
	.reg .b64 	%fd<3>;

	ld.param.u64 	%rd3, [_Z11rand_weightP17curandStateXORWOWPfi_param_0];
	ld.param.u64 	%rd4, [_Z11rand_weightP17curandStateXORWOWPfi_param_1];
	ld.param.u32 	%r7, [_Z11rand_weightP17curandStateXORWOWPfi_param_2];
	mov.u32 	%r8, %ctaid.x;
	mov.u32 	%r1, %ntid.x;
	mov.u32 	%r2, %tid.x;
	mad.lo.s32 	%r41, %r8, %r1, %r2;
	setp.ge.s32 	%p1, %r41, %r7;
	@%p1 bra 	$L__BB3_6;
	cvta.to.global.u64 	%rd5, %rd3;
	mul.wide.u32 	%rd6, %r2, 48;
	add.s64 	%rd1, %rd5, %rd6;
	mov.u32 	%r9, %nctaid.x;
	mul.lo.s32 	%r4, %r1, %r9;
	cvta.to.global.u64 	%rd2, %rd4;
$L__BB3_2:
	ld.global.u32 	%r10, [%rd1+24];
	setp.eq.s32 	%p2, %r10, 1;
	@%p2 bra 	$L__BB3_4;
	ld.global.v2.u32 	{%r11, %r12}, [%rd1];
	shr.u32 	%r13, %r12, 2;
	xor.b32  	%r14, %r13, %r12;
	ld.global.v2.u32 	{%r15, %r16}, [%rd1+8];
	ld.global.v2.u32 	{%r17, %r18}, [%rd1+16];
	shl.b32 	%r19, %r18, 4;
	shl.b32 	%r20, %r14, 1;
	xor.b32  	%r21, %r20, %r19;
	xor.b32  	%r22, %r21, %r14;
	xor.b32  	%r23, %r22, %r18;
	add.s32 	%r24, %r11, %r23;
	add.s32 	%r25, %r24, 362437;
	shr.u32 	%r26, %r15, 2;
	xor.b32  	%r27, %r26, %r15;
	st.global.v2.u32 	[%rd1+8], {%r17, %r18};
	shl.b32 	%r28, %r23, 4;
	shl.b32 	%r29, %r27, 1;
	xor.b32  	%r30, %r29, %r28;
	xor.b32  	%r31, %r30, %r27;
	xor.b32  	%r32, %r31, %r23;
	st.global.v2.u32 	[%rd1+16], {%r23, %r32};
	add.s32 	%r33, %r11, 724874;
	st.global.v2.u32 	[%rd1], {%r33, %r16};
	add.s32 	%r34, %r32, %r33;
	cvt.rn.f32.u32 	%f4, %r25;
	fma.rn.f32 	%f5, %f4, 0f2F800000, 0f2F000000;
	cvt.rn.f32.u32 	%f6, %r34;
	fma.rn.f32 	%f7, %f6, 0f30C90FDB, 0f30490FDB;
	setp.lt.f32 	%p3, %f5, 0f00800000;
	mul.f32 	%f8, %f5, 0f4B000000;
	selp.f32 	%f9, %f8, %f5, %p3;
	selp.f32 	%f10, 0fC1B80000, 0f00000000, %p3;
	mov.b32 	%r35, %f9;
	add.s32 	%r36, %r35, -1059760811;
	and.b32  	%r37, %r36, -8388608;
	sub.s32 	%r38, %r35, %r37;
	mov.b32 	%f11, %r38;
	cvt.rn.f32.s32 	%f12, %r37;
	fma.rn.f32 	%f13, %f12, 0f34000000, %f10;
	add.f32 	%f14, %f11, 0fBF800000;
	fma.rn.f32 	%f15, %f14, 0fBE055027, 0f3E1039F6;
	fma.rn.f32 	%f16, %f15, %f14, 0fBDF8CDCC;
	fma.rn.f32 	%f17, %f16, %f14, 0f3E0F2955;
	fma.rn.f32 	%f18, %f17, %f14, 0fBE2AD8B9;
	fma.rn.f32 	%f19, %f18, %f14, 0f3E4CED0B;
	fma.rn.f32 	%f20, %f19, %f14, 0fBE7FFF22;
	fma.rn.f32 	%f21, %f20, %f14, 0f3EAAAA78;
	fma.rn.f32 	%f22, %f21, %f14, 0fBF000000;
	mul.f32 	%f23, %f14, %f22;
	fma.rn.f32 	%f24, %f23, %f14, %f14;
	fma.rn.f32 	%f25, %f13, 0f3F317218, %f24;
	setp.gt.u32 	%p4, %r35, 2139095039;
	fma.rn.f32 	%f26, %f9, 0f7F800000, 0f7F800000;
	selp.f32 	%f27, %f26, %f25, %p4;
	setp.eq.f32 	%p5, %f9, 0f00000000;
	mul.f32 	%f28, %f27, 0fC0000000;
	selp.f32 	%f29, 0f7F800000, %f28, %p5;
	sqrt.rn.f32 	%f30, %f29;
	sin.approx.f32 	%f31, %f7;
	cos.approx.f32 	%f32, %f7;
	mul.f32 	%f35, %f30, %f31;
	mul.f32 	%f33, %f30, %f32;
	st.global.f32 	[%rd1+32], %f33;
	mov.b32 	%r39, 1;
	st.global.u32 	[%rd1+24], %r39;
	bra.uni 	$L__BB3_5;
$L__BB3_4:
	mov.b32 	%r40, 0;
	st.global.u32 	[%rd1+24], %r40;
	ld.global.f32 	%f35, [%rd1+32];
$L__BB3_5:
	cvt.f64.f32 	%fd1, %f35;
	mul.f64 	%fd2, %fd1, 0d3FD3333333333333;
	cvt.rn.f32.f64 	%f34, %fd2;
	mul.wide.s32 	%rd7, %r41, 4;
	add.s64 	%rd8, %rd2, %rd7;
	st.global.f32 	[%rd8], %f34;
	add.s32 	%r41, %r41, %r4;
	setp.lt.s32 	%p6, %r41, %r7;
	@%p6 bra 	$L__BB3_2;
$L__BB3_6:
	ret;

}
	// .globl	_Z28deformable_im2col_gpu_kernelIfEviPKT_S2_iiiiiiiiiiiiiiiiPS0_
.visible .entry _Z28deformable_im2col_gpu_kernelIfEviPKT_S2_iiiiiiiiiiiiiiiiPS0_(
	.param .u32 _Z28deformable_im2col_gpu_kernelIfEviPKT_S2_iiiiiiiiiiiiiiiiPS0__param_0,
	.param .u64 .ptr .align 1 _Z28deformable_im2col_gpu_kernelIfEviPKT_S2_iiiiiiiiiiiiiiiiPS0__param_1,
	.param .u64 .ptr .align 1 _Z28deformable_im2col_gpu_kernelIfEviPKT_S2_iiiiiiiiiiiiiiiiPS0__param_2,
	.param .u32 _Z28deformable_im2col_gpu_kernelIfEviPKT_S2_iiiiiiiiiiiiiiiiPS0__param_3,
	.param .u32 _Z28deformable_im2col_gpu_kernelIfEviPKT_S2_iiiiiiiiiiiiiiiiPS0__param_4,
	.param .u32 _Z28deformable_im2col_gpu_kernelIfEviPKT_S2_iiiiiiiiiiiiiiiiPS0__param_5,
	.param .u32 _Z28deformable_im2col_gpu_kernelIfEviPKT_S2_iiiiiiiiiiiiiiiiPS0__param_6,
	.param .u32 _Z28deformable_im2col_gpu_kernelIfEviPKT_S2_iiiiiiiiiiiiiiiiPS0__param_7,
	.param .u32 _Z28deformable_im2col_gpu_kernelIfEviPKT_S2_iiiiiiiiiiiiiiiiPS0__param_8,
	.param .u32 _Z28deformable_im2col_gpu_kernelIfEviPKT_S2_iiiiiiiiiiiiiiiiPS0__param_9,
	.param .u32 _Z28deformable_im2col_gpu_kernelIfEviPKT_S2_iiiiiiiiiiiiiiiiPS0__param_10,
	.param .u32 _Z28deformable_im2col_gpu_kernelIfEviPKT_S2_iiiiiiiiiiiiiiiiPS0__param_11,
	.param .u32 _Z28deformable_im2col_gpu_kernelIfEviPKT_S2_iiiiiiiiiiiiiiiiPS0__param_12,
	.param .u32 _Z28deformable_im2col_gpu_kernelIfEviPKT_S2_iiiiiiiiiiiiiiiiPS0__param_13,
	.param .u32 _Z28deformable_im2col_gpu_kernelIfEviPKT_S2_iiiiiiiiiiiiiiiiPS0__param_14,
	.param .u32 _Z28deformable_im2col_gpu_kernelIfEviPKT_S2_iiiiiiiiiiiiiiiiPS0__param_15,
	.param .u32 _Z28deformable_im2col_gpu_kernelIfEviPKT_S2_iiiiiiiiiiiiiiiiPS0__param_16,
	.param .u32 _Z28deformable_im2col_gpu_kernelIfEviPKT_S2_iiiiiiiiiiiiiiiiPS0__param_17,
	.param .u32 _Z28deformable_im2col_gpu_kernelIfEviPKT_S2_iiiiiiiiiiiiiiiiPS0__param_18,
	.param .u64 .ptr .align 1 _Z28deformable_im2col_gpu_kernelIfEviPKT_S2_iiiiiiiiiiiiiiiiPS0__param_19
)
{
	.reg .pred 	%p<23>;
	.reg .b32 	%r<107>;
	.reg .b32 	%f<49>;
	.reg .b64 	%rd<43>;

	ld.param.u32 	%r31, [_Z28deformable_im2col_gpu_kernelIfEviPKT_S2_iiiiiiiiiiiiiiiiPS0__param_0];
	ld.param.u32 	%r33, [_Z28deformable_im2col_gpu_kernelIfEviPKT_S2_iiiiiiiiiiiiiiiiPS0__param_4];
	ld.param.u32 	%r34, [_Z28deformable_im2col_gpu_kernelIfEviPKT_S2_iiiiiiiiiiiiiiiiPS0__param_5];
	ld.param.u32 	%r41, [_Z28deformable_im2col_gpu_kernelIfEviPKT_S2_iiiiiiiiiiiiiiiiPS0__param_12];
	ld.param.u32 	%r44, [_Z28deformable_im2col_gpu_kernelIfEviPKT_S2_iiiiiiiiiiiiiiiiPS0__param_17];
	ld.param.u32 	%r45, [_Z28deformable_im2col_gpu_kernelIfEviPKT_S2_iiiiiiiiiiiiiiiiPS0__param_18];
	mov.u32 	%r46, %ctaid.x;
	mov.u32 	%r47, %ntid.x;
	mov.u32 	%r48, %tid.x;
	mad.lo.s32 	%r101, %r46, %r47, %r48;
	setp.ge.s32 	%p1, %r101, %r31;
	@%p1 bra 	$L__BB4_18;
	ld.param.u32 	%r90, [_Z28deformable_im2col_gpu_kernelIfEviPKT_S2_iiiiiiiiiiiiiiiiPS0__param_6];
	ld.param.u32 	%r87, [_Z28deformable_im2col_gpu_kernelIfEviPKT_S2_iiiiiiiiiiiiiiiiPS0__param_3];
	add.s32 	%r2, %r33, -1;
	add.s32 	%r3, %r87, -1;
	min.s32 	%r49, %r34, %r90;
	setp.lt.s32 	%p2, %r49, 1;
	@%p2 bra 	$L__BB4_18;
	ld.param.u32 	%r98, [_Z28deformable_im2col_gpu_kernelIfEviPKT_S2_iiiiiiiiiiiiiiiiPS0__param_14];
	ld.param.u32 	%r91, [_Z28deformable_im2col_gpu_kernelIfEviPKT_S2_iiiiiiiiiiiiiiiiPS0__param_6];
	ld.param.u32 	%r88, [_Z28deformable_im2col_gpu_kernelIfEviPKT_S2_iiiiiiiiiiiiiiiiPS0__param_3];
	mul.lo.s32 	%r50, %r44, %r98;
	mul.lo.s32 	%r51, %r50, %r45;
	shl.b32 	%r4, %r91, 1;
	mul.lo.s32 	%r52, %r45, %r44;
	shl.b32 	%r5, %r52, 1;
	mul.lo.s32 	%r53, %r44, %r91;
	shl.b32 	%r6, %r53, 1;
	mul.wide.s32 	%rd1, %r51, 4;
	cvt.rn.f32.s32 	%f1, %r33;
	cvt.rn.f32.s32 	%f2, %r88;
	mul.lo.s32 	%r54, %r91, %r34;
	mul.lo.s32 	%r55, %r54, %r44;
	mul.lo.s32 	%r56, %r55, %r45;
	shl.b32 	%r7, %r56, 1;
	mul.lo.s32 	%r8, %r54, %r98;
$L__BB4_3:
	ld.param.u64 	%rd40, [_Z28deformable_im2col_gpu_kernelIfEviPKT_S2_iiiiiiiiiiiiiiiiPS0__param_19];
	ld.param.u32 	%r100, [_Z28deformable_im2col_gpu_kernelIfEviPKT_S2_iiiiiiiiiiiiiiiiPS0__param_15];
	ld.param.u32 	%r99, [_Z28deformable_im2col_gpu_kernelIfEviPKT_S2_iiiiiiiiiiiiiiiiPS0__param_14];
	ld.param.u32 	%r96, [_Z28deformable_im2col_gpu_kernelIfEviPKT_S2_iiiiiiiiiiiiiiiiPS0__param_10];
	ld.param.u32 	%r95, [_Z28deformable_im2col_gpu_kernelIfEviPKT_S2_iiiiiiiiiiiiiiiiPS0__param_9];
	ld.param.u32 	%r94, [_Z28deformable_im2col_gpu_kernelIfEviPKT_S2_iiiiiiiiiiiiiiiiPS0__param_8];
	ld.param.u32 	%r93, [_Z28deformable_im2col_gpu_kernelIfEviPKT_S2_iiiiiiiiiiiiiiiiPS0__param_7];
	ld.param.u32 	%r89, [_Z28deformable_im2col_gpu_kernelIfEviPKT_S2_iiiiiiiiiiiiiiiiPS0__param_3];
	ld.param.u64 	%rd39, [_Z28deformable_im2col_gpu_kernelIfEviPKT_S2_iiiiiiiiiiiiiiiiPS0__param_2];
	ld.param.u64 	%rd38, [_Z28deformable_im2col_gpu_kernelIfEviPKT_S2_iiiiiiiiiiiiiiiiPS0__param_1];
	div.s32 	%r58, %r101, %r45;
	mul.lo.s32 	%r59, %r58, %r45;
	sub.s32 	%r10, %r101, %r59;
	div.s32 	%r60, %r58, %r44;
	mul.lo.s32 	%r61, %r60, %r44;
	sub.s32 	%r11, %r58, %r61;
	div.s32 	%r62, %r60, %r99;
	mul.lo.s32 	%r63, %r62, %r99;
	sub.s32 	%r64, %r60, %r63;
	mul.lo.s32 	%r65, %r11, %r95;
	sub.s32 	%r12, %r65, %r93;
	mul.lo.s32 	%r66, %r10, %r96;
	mad.lo.s32 	%r67, %r8, %r62, %r64;
	mad.lo.s32 	%r68, %r67, %r44, %r11;
	mul.lo.s32 	%r69, %r68, %r45;
	cvt.s64.s32 	%rd11, %r69;
	cvt.s64.s32 	%rd12, %r10;
	add.s64 	%rd13, %rd11, %rd12;
	cvta.to.global.u64 	%rd14, %rd40;
	shl.b64 	%rd15, %rd13, 2;
	add.s64 	%rd42, %rd14, %rd15;
	mad.lo.s32 	%r70, %r64, %r100, %r62;
	mul.lo.s32 	%r71, %r33, %r89;
	mul.lo.s32 	%r72, %r71, %r70;
	cvta.to.global.u64 	%rd16, %rd38;
	mul.wide.s32 	%rd17, %r72, 4;
	add.s64 	%rd3, %rd16, %rd17;
	mul.lo.s32 	%r73, %r7, %r64;
	cvta.to.global.u64 	%rd18, %rd39;
	mul.wide.s32 	%rd19, %r73, 4;
	add.s64 	%rd4, %rd18, %rd19;
	sub.s32 	%r13, %r66, %r94;
	mov.b32 	%r102, 0;
$L__BB4_4:
	ld.param.u32 	%r97, [_Z28deformable_im2col_gpu_kernelIfEviPKT_S2_iiiiiiiiiiiiiiiiPS0__param_11];
	ld.param.u32 	%r92, [_Z28deformable_im2col_gpu_kernelIfEviPKT_S2_iiiiiiiiiiiiiiiiPS0__param_6];
	neg.s32 	%r106, %r92;
	mad.lo.s32 	%r74, %r102, %r97, %r12;
	cvt.rn.f32.s32 	%f3, %r74;
	mul.lo.s32 	%r75, %r4, %r102;
	mad.lo.s32 	%r76, %r44, %r75, %r44;
	add.s32 	%r77, %r11, %r76;
	mad.lo.s32 	%r104, %r45, %r77, %r10;
	mad.lo.s32 	%r78, %r6, %r102, %r11;
	mad.lo.s32 	%r103, %r45, %r78, %r10;
	mov.u32 	%r105, %r13;
$L__BB4_5:
	mul.wide.s32 	%rd20, %r103, 4;
	add.s64 	%rd21, %rd4, %rd20;
	ld.global.f32 	%f23, [%rd21];
	mul.wide.s32 	%rd22, %r104, 4;
	add.s64 	%rd23, %rd4, %rd22;
	ld.global.f32 	%f24, [%rd23];
	add.f32 	%f4, %f23, %f3;
	cvt.rn.f32.s32 	%f25, %r105;
	add.f32 	%f26, %f24, %f25;
	setp.leu.f32 	%p3, %f4, 0fBF800000;
	setp.leu.f32 	%p4, %f26, 0fBF800000;
	or.pred  	%p5, %p3, %p4;
	setp.geu.f32 	%p6, %f4, %f2;
	or.pred  	%p7, %p6, %p5;
	setp.geu.f32 	%p8, %f26, %f1;
	mov.f32 	%f48, 0f00000000;
	or.pred  	%p9, %p7, %p8;
	@%p9 bra 	$L__BB4_15;
	cvt.rmi.f32.f32 	%f28, %f4;
	cvt.rzi.s32.f32 	%r22, %f28;
	cvt.rmi.f32.f32 	%f29, %f26;
	cvt.rzi.s32.f32 	%r79, %f29;
	add.s32 	%r24, %r22, 1;
	cvt.rn.f32.s32 	%f30, %r22;
	sub.f32 	%f6, %f4, %f30;
	cvt.rn.f32.s32 	%f31, %r79;
	sub.f32 	%f7, %f26, %f31;
	mov.f32 	%f32, 0f3F800000;
	sub.f32 	%f8, %f32, %f6;
	sub.f32 	%f9, %f32, %f7;
	or.b32  	%r80, %r22, %r79;
	setp.lt.s32 	%p10, %r80, 0;
	mov.f32 	%f44, 0f00000000;
	@%p10 bra 	$L__BB4_8;
	mad.lo.s32 	%r81, %r22, %r33, %r79;
	mul.wide.s32 	%rd24, %r81, 4;
	add.s64 	%rd25, %rd3, %rd24;
	ld.global.f32 	%f33, [%rd25];
	mul.f32 	%f34, %f8, %f33;
	mul.f32 	%f44, %f9, %f34;
$L__BB4_8:
	setp.lt.s32 	%p11, %r22, 0;
	setp.ge.s32 	%p12, %r79, %r2;
	mov.f32 	%f45, 0f00000000;
	or.pred  	%p13, %p11, %p12;
	@%p13 bra 	$L__BB4_10;
	mul.lo.s32 	%r82, %r22, %r33;
	cvt.s64.s32 	%rd26, %r82;
	cvt.s64.s32 	%rd27, %r79;
	add.s64 	%rd28, %rd27, %rd26;
	shl.b64 	%rd29, %rd28, 2;
	add.s64 	%rd30, %rd3, %rd29;
	ld.global.f32 	%f36, [%rd30+4];
	mul.f32 	%f37, %f8, %f36;
	mul.f32 	%f45, %f7, %f37;
$L__BB4_10:
	setp.lt.s32 	%p14, %r79, 0;
	add.f32 	%f14, %f44, %f45;
	setp.ge.s32 	%p15, %r22, %r3;
	mov.f32 	%f46, 0f00000000;
	or.pred  	%p16, %p15, %p14;
	@%p16 bra 	$L__BB4_12;
	mad.lo.s32 	%r83, %r24, %r33, %r79;
	mul.wide.s32 	%rd31, %r83, 4;
	add.s64 	%rd32, %rd3, %rd31;
	ld.global.f32 	%f39, [%rd32];
	mul.f32 	%f40, %f6, %f39;
	mul.f32 	%f46, %f9, %f40;
$L__BB4_12:
	add.f32 	%f17, %f14, %f46;
	mov.f32 	%f47, 0f00000000;
	or.pred  	%p19, %p15, %p12;
	@%p19 bra 	$L__BB4_14;
	mul.lo.s32 	%r84, %r24, %r33;
	cvt.s64.s32 	%rd33, %r84;
	cvt.s64.s32 	%rd34, %r79;
	add.s64 	%rd35, %rd33, %rd34;
	shl.b64 	%rd36, %rd35, 2;
	add.s64 	%rd37, %rd3, %rd36;
	ld.global.f32 	%f42, [%rd37+4];
	mul.f32 	%f43, %f6, %f42;
	mul.f32 	%f47, %f7, %f43;
$L__BB4_14:
	add.f32 	%f48, %f17, %f47;
$L__BB4_15:
	st.global.f32 	[%rd42], %f48;
	add.s32 	%r106, %r106, 1;
	setp.ne.s32 	%p20, %r106, 0;
	add.s32 	%r105, %r105, %r41;
	add.s32 	%r104, %r104, %r5;
	add.s32 	%r103, %r103, %r5;
	add.s64 	%rd42, %rd42, %rd1;
	@%p20 bra 	$L__BB4_5;
	add.s32 	%r102, %r102, 1;
	setp.ne.s32 	%p21, %r102, %r34;
	@%p21 bra 	$L__BB4_4;
	mov.u32 	%r85, %ntid.x;
	mov.u32 	%r86, %nctaid.x;
	mad.lo.s32 	%r101, %r85, %r86, %r101;
	setp.lt.s32 	%p22, %r101, %r31;
	@%p22 bra 	$L__BB4_3;
$L__BB4_18:
	ret;

}
	// .globl	_Z10col2im_128IfEvPfS0_iiii
.visible .entry _Z10col2im_128IfEvPfS0_iiii(
	.param .u64 .ptr .align 1 _Z10col2im_128IfEvPfS0_iiii_param_0,
	.param .u64 .ptr .align 1 _Z10col2im_128IfEvPfS0_iiii_param_1,
	.param .u32 _Z10col2im_128IfEvPfS0_iiii_param_2,
	.param .u32 _Z10col2im_128IfEvPfS0_iiii_param_3,
	.param .u32 _Z10col2im_128IfEvPfS0_iiii_param_4,
	.param .u32 _Z10col2im_128IfEvPfS0_iiii_param_5
)
{
	.reg .pred 	%p<12>;
	.reg .b32 	%r<134>;
	.reg .b32 	%f<31>;
	.reg .b64 	%rd<125>;

	ld.param.u64 	%rd3, [_Z10col2im_128IfEvPfS0_iiii_param_0];
	ld.param.u64 	%rd4, [_Z10col2im_128IfEvPfS0_iiii_param_1];
	ld.param.u32 	%r37, [_Z10col2im_128IfEvPfS0_iiii_param_2];
	ld.param.u32 	%r38, [_Z10col2im_128IfEvPfS0_iiii_param_3];
	ld.param.u32 	%r35, [_Z10col2im_128IfEvPfS0_iiii_param_4];
	ld.param.u32 	%r36, [_Z10col2im_128IfEvPfS0_iiii_param_5];
	cvta.to.global.u64 	%rd1, %rd3;
	cvta.to.global.u64 	%rd2, %rd4;
	mov.u32 	%r1, %ctaid.x;
	div.u32 	%r39, %r1, %r38;
	mul.lo.s32 	%r40, %r39, %r38;
	sub.s32 	%r41, %r1, %r40;
	mul.lo.s32 	%r2, %r36, %r35;
	mul.lo.s32 	%r42, %r39, %r2;
	mul.lo.s32 	%r43, %r2, %r41;
	mad.lo.s32 	%r3, %r43, %r37, %r42;
	mad.lo.s32 	%r4, %r42, %r38, %r43;
	shr.s32 	%r44, %r2, 31;
	shr.u32 	%r45, %r44, 25;
	add.s32 	%r46, %r2, %r45;
	shr.s32 	%r5, %r46, 7;
	setp.lt.s32 	%p1, %r2, 128;
	@%p1 bra 	$L__BB5_13;
	mov.u32 	%r6, %tid.x;
	add.s32 	%r7, %r3, %r6;
	add.s32 	%r8, %r4, %r6;
	add.s32 	%r48, %r5, -1;
	and.b32  	%r9, %r5, 15;
	setp.lt.u32 	%p2, %r48, 15;
	mov.b32 	%r129, 0;
	@%p2 bra 	$L__BB5_4;
	and.b32  	%r129, %r5, 16777200;
	neg.s32 	%r126, %r129;
	mul.lo.s32 	%r50, %r1, %r36;
	mad.lo.s32 	%r51, %r50, %r35, %r6;
	add.s32 	%r125, %r51, 1024;
	mov.b32 	%r127, 0;
$L__BB5_3:
	.pragma "nounroll";
	shl.b32 	%r52, %r127, 7;
	add.s32 	%r53, %r7, %r52;
	mul.wide.u32 	%rd5, %r53, 4;
	add.s64 	%rd6, %rd2, %rd5;
	ld.global.f32 	%f1, [%rd6];
	add.s32 	%r54, %r125, -1024;
	mul.wide.u32 	%rd7, %r54, 4;
	add.s64 	%rd8, %rd1, %rd7;
	st.global.f32 	[%rd8], %f1;
	add.s32 	%r55, %r53, 128;
	mul.wide.u32 	%rd9, %r55, 4;
	add.s64 	%rd10, %rd2, %rd9;
	ld.global.f32 	%f2, [%rd10];
	add.s32 	%r56, %r125, -896;
	mul.wide.u32 	%rd11, %r56, 4;
	add.s64 	%rd12, %rd1, %rd11;
	st.global.f32 	[%rd12], %f2;
	add.s32 	%r57, %r53, 256;
	mul.wide.u32 	%rd13, %r57, 4;
	add.s64 	%rd14, %rd2, %rd13;
	ld.global.f32 	%f3, [%rd14];
	add.s32 	%r58, %r125, -768;
	mul.wide.u32 	%rd15, %r58, 4;
	add.s64 	%rd16, %rd1, %rd15;
	st.global.f32 	[%rd16], %f3;
	add.s32 	%r59, %r53, 384;
	mul.wide.u32 	%rd17, %r59, 4;
	add.s64 	%rd18, %rd2, %rd17;
	ld.global.f32 	%f4, [%rd18];
	add.s32 	%r60, %r125, -640;
	mul.wide.u32 	%rd19, %r60, 4;
	add.s64 	%rd20, %rd1, %rd19;
	st.global.f32 	[%rd20], %f4;
	add.s32 	%r61, %r53, 512;
	mul.wide.u32 	%rd21, %r61, 4;
	add.s64 	%rd22, %rd2, %rd21;
	ld.global.f32 	%f5, [%rd22];
	add.s32 	%r62, %r125, -512;
	mul.wide.u32 	%rd23, %r62, 4;
	add.s64 	%rd24, %rd1, %rd23;
	st.global.f32 	[%rd24], %f5;
	add.s32 	%r63, %r53, 640;
	mul.wide.u32 	%rd25, %r63, 4;
	add.s64 	%rd26, %rd2, %rd25;
	ld.global.f32 	%f6, [%rd26];
	add.s32 	%r64, %r125, -384;
	mul.wide.u32 	%rd27, %r64, 4;
	add.s64 	%rd28, %rd1, %rd27;
	st.global.f32 	[%rd28], %f6;
	add.s32 	%r65, %r53, 768;
	mul.wide.u32 	%rd29, %r65, 4;
	add.s64 	%rd30, %rd2, %rd29;
	ld.global.f32 	%f7, [%rd30];
	add.s32 	%r66, %r125, -256;
	mul.wide.u32 	%rd31, %r66, 4;
	add.s64 	%rd32, %rd1, %rd31;
	st.global.f32 	[%rd32], %f7;
	add.s32 	%r67, %r53, 896;
	mul.wide.u32 	%rd33, %r67, 4;
	add.s64 	%rd34, %rd2, %rd33;
	ld.global.f32 	%f8, [%rd34];
	add.s32 	%r68, %r125, -128;
	mul.wide.u32 	%rd35, %r68, 4;
	add.s64 	%rd36, %rd1, %rd35;
	st.global.f32 	[%rd36], %f8;
	add.s32 	%r69, %r53, 1024;
	mul.wide.u32 	%rd37, %r69, 4;
	add.s64 	%rd38, %rd2, %rd37;
	ld.global.f32 	%f9, [%rd38];
	add.s32 	%r70, %r125, 896;
	mul.wide.u32 	%rd39, %r125, 4;
	add.s64 	%rd40, %rd1, %rd39;
	st.global.f32 	[%rd40], %f9;
	add.s32 	%r71, %r53, 1152;
	mul.wide.u32 	%rd41, %r71, 4;
	add.s64 	%rd42, %rd2, %rd41;
	ld.global.f32 	%f10, [%rd42];
	add.s32 	%r72, %r125, 128;
	mul.wide.u32 	%rd43, %r72, 4;
	add.s64 	%rd44, %rd1, %rd43;
	st.global.f32 	[%rd44], %f10;
	add.s32 	%r73, %r53, 1280;
	mul.wide.u32 	%rd45, %r73, 4;
	add.s64 	%rd46, %rd2, %rd45;
	ld.global.f32 	%f11, [%rd46];
	add.s32 	%r74, %r125, 256;
	mul.wide.u32 	%rd47, %r74, 4;
	add.s64 	%rd48, %rd1, %rd47;
	st.global.f32 	[%rd48], %f11;
	add.s32 	%r75, %r53, 1408;
	mul.wide.u32 	%rd49, %r75, 4;
	add.s64 	%rd50, %rd2, %rd49;
	ld.global.f32 	%f12, [%rd50];
	add.s32 	%r76, %r125, 384;
	mul.wide.u32 	%rd51, %r76, 4;
	add.s64 	%rd52, %rd1, %rd51;
	st.global.f32 	[%rd52], %f12;
	add.s32 	%r77, %r53, 1536;
	mul.wide.u32 	%rd53, %r77, 4;
	add.s64 	%rd54, %rd2, %rd53;
	ld.global.f32 	%f13, [%rd54];
	add.s32 	%r78, %r125, 512;
	mul.wide.u32 	%rd55, %r78, 4;
	add.s64 	%rd56, %rd1, %rd55;
	st.global.f32 	[%rd56], %f13;
	add.s32 	%r79, %r53, 1664;
	mul.wide.u32 	%rd57, %r79, 4;
	add.s64 	%rd58, %rd2, %rd57;
	ld.global.f32 	%f14, [%rd58];
	add.s32 	%r80, %r125, 640;
	mul.wide.u32 	%rd59, %r80, 4;
	add.s64 	%rd60, %rd1, %rd59;
	st.global.f32 	[%rd60], %f14;
	add.s32 	%r81, %r53, 1792;
	mul.wide.u32 	%rd61, %r81, 4;
	add.s64 	%rd62, %rd2, %rd61;
	ld.global.f32 	%f15, [%rd62];
	add.s32 	%r82, %r125, 768;
	mul.wide.u32 	%rd63, %r82, 4;
	add.s64 	%rd64, %rd1, %rd63;
	st.global.f32 	[%rd64], %f15;
	add.s32 	%r83, %r53, 1920;
	mul.wide.u32 	%rd65, %r83, 4;
	add.s64 	%rd66, %rd2, %rd65;
	ld.global.f32 	%f16, [%rd66];
	mul.wide.u32 	%rd67, %r70, 4;
	add.s64 	%rd68, %rd1, %rd67;
	st.global.f32 	[%rd68], %f16;
	add.s32 	%r127, %r127, 16;
	add.s32 	%r126, %r126, 16;
	add.s32 	%r125, %r125, 2048;
	setp.ne.s32 	%p3, %r126, 0;
	@%p3 bra 	$L__BB5_3;
$L__BB5_4:
	setp.eq.s32 	%p4, %r9, 0;
	@%p4 bra 	$L__BB5_13;
	and.b32  	%r20, %r5, 7;
	setp.lt.u32 	%p5, %r9, 8;
	@%p5 bra 	$L__BB5_7;
	shl.b32 	%r84, %r129, 7;
	add.s32 	%r85, %r7, %r84;
	mul.wide.u32 	%rd69, %r85, 4;
	add.s64 	%rd70, %rd2, %rd69;
	ld.global.f32 	%f17, [%rd70];
	add.s32 	%r86, %r8, %r84;
	mul.wide.u32 	%rd71, %r86, 4;
	add.s64 	%rd72, %rd1, %rd71;
	st.global.f32 	[%rd72], %f17;
	add.s32 	%r87, %r85, 128;
	mul.wide.u32 	%rd73, %r87, 4;
	add.s64 	%rd74, %rd2, %rd73;
	ld.global.f32 	%f18, [%rd74];
	add.s32 	%r88, %r86, 128;
	mul.wide.u32 	%rd75, %r88, 4;
	add.s64 	%rd76, %rd1, %rd75;
	st.global.f32 	[%rd76], %f18;
	add.s32 	%r89, %r85, 256;
	mul.wide.u32 	%rd77, %r89, 4;
	add.s64 	%rd78, %rd2, %rd77;
	ld.global.f32 	%f19, [%rd78];
	add.s32 	%r90, %r86, 256;
	mul.wide.u32 	%rd79, %r90, 4;
	add.s64 	%rd80, %rd1, %rd79;
	st.global.f32 	[%rd80], %f19;
	add.s32 	%r91, %r85, 384;
	mul.wide.u32 	%rd81, %r91, 4;
	add.s64 	%rd82, %rd2, %rd81;
	ld.global.f32 	%f20, [%rd82];
	add.s32 	%r92, %r86, 384;
	mul.wide.u32 	%rd83, %r92, 4;
	add.s64 	%rd84, %rd1, %rd83;
	st.global.f32 	[%rd84], %f20;
	add.s32 	%r93, %r85, 512;
	mul.wide.u32 	%rd85, %r93, 4;
	add.s64 	%rd86, %rd2, %rd85;
	ld.global.f32 	%f21, [%rd86];
	add.s32 	%r94, %r86, 512;
	mul.wide.u32 	%rd87, %r94, 4;
	add.s64 	%rd88, %rd1, %rd87;
	st.global.f32 	[%rd88], %f21;
	add.s32 	%r95, %r85, 640;
	mul.wide.u32 	%rd89, %r95, 4;
	add.s64 	%rd90, %rd2, %rd89;
	ld.global.f32 	%f22, [%rd90];
	add.s32 	%r96, %r86, 640;
	mul.wide.u32 	%rd91, %r96, 4;
	add.s64 	%rd92, %rd1, %rd91;
	st.global.f32 	[%rd92], %f22;
	add.s32 	%r97, %r85, 768;
	mul.wide.u32 	%rd93, %r97, 4;
	add.s64 	%rd94, %rd2, %rd93;
	ld.global.f32 	%f23, [%rd94];
	add.s32 	%r98, %r86, 768;
	mul.wide.u32 	%rd95, %r98, 4;
	add.s64 	%rd96, %rd1, %rd95;
	st.global.f32 	[%rd96], %f23;
	add.s32 	%r99, %r85, 896;
	mul.wide.u32 	%rd97, %r99, 4;
	add.s64 	%rd98, %rd2, %rd97;
	ld.global.f32 	%f24, [%rd98];
	add.s32 	%r100, %r86, 896;
	mul.wide.u32 	%rd99, %r100, 4;
	add.s64 	%rd100, %rd1, %rd99;
	st.global.f32 	[%rd100], %f24;
	add.s32 	%r129, %r129, 8;
$L__BB5_7:
	setp.eq.s32 	%p6, %r20, 0;
	@%p6 bra 	$L__BB5_13;
	and.b32  	%r23, %r5, 3;
	setp.lt.u32 	%p7, %r20, 4;
	@%p7 bra 	$L__BB5_10;
	shl.b32 	%r101, %r129, 7;
	add.s32 	%r102, %r7, %r101;
	mul.wide.u32 	%rd101, %r102, 4;
	add.s64 	%rd102, %rd2, %rd101;
	ld.global.f32 	%f25, [%rd102];
	add.s32 	%r103, %r8, %r101;
	mul.wide.u32 	%rd103, %r103, 4;
	add.s64 	%rd104, %rd1, %rd103;
	st.global.f32 	[%rd104], %f25;
	add.s32 	%r104, %r102, 128;
	mul.wide.u32 	%rd105, %r104, 4;
	add.s64 	%rd106, %rd2, %rd105;
	ld.global.f32 	%f26, [%rd106];
	add.s32 	%r105, %r103, 128;
	mul.wide.u32 	%rd107, %r105, 4;
	add.s64 	%rd108, %rd1, %rd107;
	st.global.f32 	[%rd108], %f26;
	add.s32 	%r106, %r102, 256;
	mul.wide.u32 	%rd109, %r106, 4;
	add.s64 	%rd110, %rd2, %rd109;
	ld.global.f32 	%f27, [%rd110];
	add.s32 	%r107, %r103, 256;
	mul.wide.u32 	%rd111, %r107, 4;
	add.s64 	%rd112, %rd1, %rd111;
	st.global.f32 	[%rd112], %f27;
	add.s32 	%r108, %r102, 384;
	mul.wide.u32 	%rd113, %r108, 4;
	add.s64 	%rd114, %rd2, %rd113;
	ld.global.f32 	%f28, [%rd114];
	add.s32 	%r109, %r103, 384;
	mul.wide.u32 	%rd115, %r109, 4;
	add.s64 	%rd116, %rd1, %rd115;
	st.global.f32 	[%rd116], %f28;
	add.s32 	%r129, %r129, 4;
$L__BB5_10:
	setp.eq.s32 	%p8, %r23, 0;
	@%p8 bra 	$L__BB5_13;
	mul.lo.s32 	%r110, %r1, %r36;
	mad.lo.s32 	%r111, %r110, %r35, %r6;
	shl.b32 	%r112, %r129, 7;
	add.s32 	%r132, %r111, %r112;
	neg.s32 	%r131, %r23;
$L__BB5_12:
	.pragma "nounroll";
	shl.b32 	%r113, %r129, 7;
	add.s32 	%r114, %r7, %r113;
	mul.wide.u32 	%rd117, %r114, 4;
	add.s64 	%rd118, %rd2, %rd117;
	ld.global.f32 	%f29, [%rd118];
	mul.wide.u32 	%rd119, %r132, 4;
	add.s64 	%rd120, %rd1, %rd119;
	st.global.f32 	[%rd120], %f29;
	add.s32 	%r129, %r129, 1;
	add.s32 	%r132, %r132, 128;
	add.s32 	%r131, %r131, 1;
	setp.ne.s32 	%p9, %r131, 0;
	@%p9 bra 	$L__BB5_12;
$L__BB5_13:
	and.b32  	%r115, %r2, 127;
	setp.eq.s32 	%p10, %r115, 0;
	@%p10 bra 	$L__BB5_16;
	mov.u32 	%r34, %tid.x;
	and.b32  	%r119, %r46, -128;
	sub.s32 	%r120, %r2, %r119;
	setp.ge.u32 	%p11, %r34, %r120;
	@%p11 bra 	$L__BB5_16;
	shl.b32 	%r121, %r5, 7;
	add.s32 	%r122, %r121, %r34;
	add.s32 	%r123, %r122, %r3;
	mul.wide.u32 	%rd121, %r123, 4;
	add.s64 	%rd122, %rd2, %rd121;
	ld.global.f32 	%f30, [%rd122];
	add.s32 	%r124, %r122, %r4;
	mul.wide.u32 	%rd123, %r124, 4;
	add.s64 	%rd124, %rd1, %rd123;
	st.global.f32 	[%rd124], %f30;
$L__BB5_16:
	ret;

}


// ===== COMPILED SASS (sm_100) =====

	.target	sm_100

	.elftype	@"ET_EXEC"


//--------------------- .note.nv.tkinfo           --------------------------
	.section	.note.nv.tkinfo,"",@"SHT_NOTE"
	.sectionflags	@"SHF_NOTE_NV_TKINFO"
	.tkinfo
        /*0018*/ 	.word	0x00000002
        /*0030*/ 	.string	""
        /*0030*/ 	.string	"ptxas"
        /*0030*/ 	.string	"Cuda compilation tools, release 13.0, V13.0.88"
        /*0030*/ 	.string	"Build cuda_13.0.r13.0/compiler.36424714_0"
        /*0030*/ 	.string	"-arch sm_100 -m 64 "



//--------------------- .note.nv.cuinfo           --------------------------
	.section	.note.nv.cuinfo,"",@"SHT_NOTE"
	.sectionflags	@"SHF_NOTE_NV_CUINFO"
        /*0018*/ 	.short	0x0002
        /*001a*/ 	.short	0x0064
        /*001c*/ 	.short	0x0082
	.zero		2


//--------------------- .nv.info                  --------------------------
	.section	.nv.info,"",@"SHT_CUDA_INFO"
	.align	4


	//----- nvinfo : EIATTR_REGCOUNT
	.align		4
        /*0000*/ 	.byte	0x04, 0x2f
        /*0002*/ 	.short	(.L_10 - .L_9)
	.align		4
.L_9:
        /*0004*/ 	.word	index@(_Z12setup_kernelP17curandStateXORWOWm)
        /*0008*/ 	.word	0x0000001f


	//----- nvinfo : EIATTR_FRAME_SIZE
	.align		4
.L_10:
        /*000c*/ 	.byte	0x04, 0x11
        /*000e*/ 	.short	(.L_12 - .L_11)
	.align		4
.L_11:
        /*0010*/ 	.word	index@(_Z12setup_kernelP17curandStateXORWOWm)
        /*0014*/ 	.word	0x00000000


	//----- nvinfo : EIATTR_REGCOUNT
	.align		4
.L_12:
        /*0018*/ 	.byte	0x04, 0x2f
        /*001a*/ 	.short	(.L_14 - .L_13)
	.align		4
.L_13:
        /*001c*/ 	.word	index@(_Z11rand_offsetP17curandStateXORWOWPfi)
        /*0020*/ 	.word	0x00000016


	//----- nvinfo : EIATTR_FRAME_SIZE
	.align		4
.L_14:
        /*0024*/ 	.byte	0x04, 0x11
        /*0026*/ 	.short	(.L_16 - .L_15)
	.align		4
.L_15:
        /*0028*/ 	.word	index@($__internal_2_$__cuda_sm20_sqrt_rn_f32_slowpath)
        /*002c*/ 	.word	0x00000000


	//----- nvinfo : EIATTR_FRAME_SIZE
	.align		4
.L_16:
        /*0030*/ 	.byte	0x04, 0x11
        /*0032*/ 	.short	(.L_18 - .L_17)
	.align		4
.L_17:
        /*0034*/ 	.word	index@(_Z11rand_offsetP17curandStateXORWOWPfi)
        /*0038*/ 	.word	0x00000000


	//----- nvinfo : EIATTR_REGCOUNT
	.align		4
.L_18:
        /*003c*/ 	.byte	0x04, 0x2f
        /*003e*/ 	.short	(.L_20 - .L_19)
	.align		4
.L_19:
        /*0040*/ 	.word	index@(_Z10rand_inputP17curandStateXORWOWPfi)
        /*0044*/ 	.word	0x00000016


	//----- nvinfo : EIATTR_FRAME_SIZE
	.align		4
.L_20:
        /*0048*/ 	.byte	0x04, 0x11
        /*004a*/ 	.short	(.L_22 - .L_21)
	.align		4
.L_21:
        /*004c*/ 	.word	index@($__internal_1_$__cuda_sm20_sqrt_rn_f32_slowpath)
        /*0050*/ 	.word	0x00000000


	//----- nvinfo : EIATTR_FRAME_SIZE
	.align		4
.L_22:
        /*0054*/ 	.byte	0x04, 0x11
        /*0056*/ 	.short	(.L_24 - .L_23)
	.align		4
.L_23:
        /*0058*/ 	.word	index@(_Z10rand_inputP17curandStateXORWOWPfi)
        /*005c*/ 	.word	0x00000000


	//----- nvinfo : EIATTR_REGCOUNT
	.align		4
.L_24:
        /*0060*/ 	.byte	0x04, 0x2f
        /*0062*/ 	.short	(.L_26 - .L_25)
	.align		4
.L_25:
        /*0064*/ 	.word	index@(_Z11rand_weightP17curandStateXORWOWPfi)
        /*0068*/ 	.word	0x00000016


	//----- nvinfo : EIATTR_FRAME_SIZE
	.align		4
.L_26:
        /*006c*/ 	.byte	0x04, 0x11
        /*006e*/ 	.short	(.L_28 - .L_27)
	.align		4
.L_27:
        /*0070*/ 	.word	index@($__internal_0_$__cuda_sm20_sqrt_rn_f32_slowpath)
        /*0074*/ 	.word	0x00000000


	//----- nvinfo : EIATTR_FRAME_SIZE
	.align		4
.L_28:
        /*0078*/ 	.byte	0x04, 0x11
        /*007a*/ 	.short	(.L_30 - .L_29)
	.align		4
.L_29:
        /*007c*/ 	.word	index@(_Z11rand_weightP17curandStateXORWOWPfi)
        /*0080*/ 	.word	0x00000000


	//----- nvinfo : EIATTR_REGCOUNT
	.align		4
.L_30:
        /*0084*/ 	.byte	0x04, 0x2f
        /*0086*/ 	.short	(.L_32 - .L_31)
	.align		4
.L_31:
        /*0088*/ 	.word	index@(_Z28deformable_im2col_gpu_kernelIfEviPKT_S2_iiiiiiiiiiiiiiiiPS0_)
        /*008c*/ 	.word	0x00000028


	//----- nvinfo : EIATTR_FRAME_SIZE
	.align		4
.L_32:
        /*0090*/ 	.byte	0x04, 0x11
        /*0092*/ 	.short	(.L_34 - .L_33)
	.align		4
.L_33:
        /*0094*/ 	.word	index@(_Z28deformable_im2col_gpu_kernelIfEviPKT_S2_iiiiiiiiiiiiiiiiPS0_)
        /*0098*/ 	.word	0x00000000


	//----- nvinfo : EIATTR_REGCOUNT
	.align		4
.L_34:
        /*009c*/ 	.byte	0x04, 0x2f
        /*009e*/ 	.short	(.L_36 - .L_35)
	.align		4
.L_35:
        /*00a0*/ 	.word	index@(_Z10col2im_128IfEvPfS0_iiii)
        /*00a4*/ 	.word	0x00000020


	//----- nvinfo : EIATTR_FRAME_SIZE
	.align		4
.L_36:
        /*00a8*/ 	.byte	0x04, 0x11
        /*00aa*/ 	.short	(.L_38 - .L_37)
	.align		4
.L_37:
        /*00ac*/ 	.word	index@(_Z10col2im_128IfEvPfS0_iiii)
        /*00b0*/ 	.word	0x00000000


	//----- nvinfo : EIATTR_MIN_STACK_SIZE
	.align		4
.L_38:
        /*00b4*/ 	.byte	0x04, 0x12
        /*00b6*/ 	.short	(.L_40 - .L_39)
	.align		4
.L_39:
        /*00b8*/ 	.word	index@(_Z10col2im_128IfEvPfS0_iiii)
        /*00bc*/ 	.word	0x00000000


	//----- nvinfo : EIATTR_MIN_STACK_SIZE
	.align		4
.L_40:
        /*00c0*/ 	.byte	0x04, 0x12
        /*00c2*/ 	.short	(.L_42 - .L_41)
	.align		4
.L_41:
        /*00c4*/ 	.word	index@(_Z28deformable_im2col_gpu_kernelIfEviPKT_S2_iiiiiiiiiiiiiiiiPS0_)
        /*00c8*/ 	.word	0x00000000


	//----- nvinfo : EIATTR_MIN_STACK_SIZE
	.align		4
.L_42:
        /*00cc*/ 	.byte	0x04, 0x12
        /*00ce*/ 	.short	(.L_44 - .L_43)
	.align		4
.L_43:
        /*00d0*/ 	.word	index@(_Z11rand_weightP17curandStateXORWOWPfi)
        /*00d4*/ 	.word	0x00000000


	//----- nvinfo : EIATTR_MIN_STACK_SIZE
	.align		4
.L_44:
        /*00d8*/ 	.byte	0x04, 0x12
        /*00da*/ 	.short	(.L_46 - .L_45)
	.align		4
.L_45:
        /*00dc*/ 	.word	index@(_Z10rand_inputP17curandStateXORWOWPfi)
        /*00e0*/ 	.word	0x00000000


	//----- nvinfo : EIATTR_MIN_STACK_SIZE
	.align		4
.L_46:
        /*00e4*/ 	.byte	0x04, 0x12
        /*00e6*/ 	.short	(.L_48 - .L_47)
	.align		4
.L_47:
        /*00e8*/ 	.word	index@(_Z11rand_offsetP17curandStateXORWOWPfi)
        /*00ec*/ 	.word	0x00000000


	//----- nvinfo : EIATTR_MIN_STACK_SIZE
	.align		4
.L_48:
        /*00f0*/ 	.byte	0x04, 0x12
        /*00f2*/ 	.short	(.L_50 - .L_49)
	.align		4
.L_49:
        /*00f4*/ 	.word	index@(_Z12setup_kernelP17curandStateXORWOWm)
        /*00f8*/ 	.word	0x00000000
.L_50:


//--------------------- .nv.compat                --------------------------
	.section	.nv.compat,"",@"SHT_CUDA_COMPAT_INFO"
	.align	4
        /*0000*/ 	.byte	0x02, 0x09, 0x00, 0x00, 0x02, 0x02, 0x01, 0x00, 0x02, 0x05, 0x05, 0x00, 0x03, 0x07, 0x01, 0x01
        /*0010*/ 	.byte	0x02, 0x03, 0x00, 0x00, 0x02, 0x06, 0x01, 0x00, 0x04, 0x0b, 0x08, 0x00, 0x01, 0x00, 0x00, 0x00
        /*0020*/ 	.byte	0x00, 0x00, 0x00, 0x00


//--------------------- .nv.info._Z10col2im_128IfEvPfS0_iiii --------------------------
	.section	.nv.info._Z10col2im_128IfEvPfS0_iiii,"",@"SHT_CUDA_INFO"
	.sectionflags	@""
	.align	4


	//----- nvinfo : EIATTR_CUDA_API_VERSION
	.align		4
        /*0000*/ 	.byte	0x04, 0x37
        /*0002*/ 	.short	(.L_52 - .L_51)
.L_51:
        /*0004*/ 	.word	0x00000082


	//----- nvinfo : EIATTR_KPARAM_INFO
	.align		4
.L_52:
        /*0008*/ 	.byte	0x04, 0x17
        /*000a*/ 	.short	(.L_54 - .L_53)
.L_53:
        /*000c*/ 	.word	0x00000000
        /*0010*/ 	.short	0x0005
        /*0012*/ 	.short	0x001c
        /*0014*/ 	.byte	0x00, 0xf0, 0x11, 0x00


	//----- nvinfo : EIATTR_KPARAM_INFO
	.align		4
.L_54:
        /*0018*/ 	.byte	0x04, 0x17
        /*001a*/ 	.short	(.L_56 - .L_55)
.L_55:
        /*001c*/ 	.word	0x00000000
        /*0020*/ 	.short	0x0004
        /*0022*/ 	.short	0x0018
        /*0024*/ 	.byte	0x00, 0xf0, 0x11, 0x00


	//----- nvinfo : EIATTR_KPARAM_INFO
	.align		4
.L_56:
        /*0028*/ 	.byte	0x04, 0x17
        /*002a*/ 	.short	(.L_58 - .L_57)
.L_57:
        /*002c*/ 	.word	0x00000000
        /*0030*/ 	.short	0x0003
        /*0032*/ 	.short	0x0014
        /*0034*/ 	.byte	0x00, 0xf0, 0x11, 0x00


	//----- nvinfo : EIATTR_KPARAM_INFO
	.align		4
.L_58:
        /*0038*/ 	.byte	0x04, 0x17
        /*003a*/ 	.short	(.L_60 - .L_59)
.L_59:
        /*003c*/ 	.word	0x00000000
        /*0040*/ 	.short	0x0002
        /*0042*/ 	.short	0x0010
        /*0044*/ 	.byte	0x00, 0xf0, 0x11, 0x00


	//----- nvinfo : EIATTR_KPARAM_INFO
	.align		4
.L_60:
        /*0048*/ 	.byte	0x04, 0x17
        /*004a*/ 	.short	(.L_62 - .L_61)
.L_61:
        /*004c*/ 	.word	0x00000000
        /*0050*/ 	.short	0x0001
        /*0052*/ 	.short	0x0008
        /*0054*/ 	.byte	0x00, 0xf5, 0x21, 0x00


	//----- nvinfo : EIATTR_KPARAM_INFO
	.align		4
.L_62:
        /*0058*/ 	.byte	0x04, 0x17
        /*005a*/ 	.short	(.L_64 - .L_63)
.L_63:
        /*005c*/ 	.word	0x00000000
        /*0060*/ 	.short	0x0000
        /*0062*/ 	.short	0x0000
        /*0064*/ 	.byte	0x00, 0xf5, 0x21, 0x00


	//----- nvinfo : EIATTR_SPARSE_MMA_MASK
	.align		4
.L_64:
        /*0068*/ 	.byte	0x03, 0x50
        /*006a*/ 	.short	0x0000


	//----- nvinfo : EIATTR_MAXREG_COUNT
	.align		4
        /*006c*/ 	.byte	0x03, 0x1b
        /*006e*/ 	.short	0x00ff


	//----- nvinfo : EIATTR_MERCURY_ISA_VERSION
	.align		4
        /*0070*/ 	.byte	0x03, 0x5f
        /*0072*/ 	.short	0x0101


	//----- nvinfo : EIATTR_VRC_CTA_INIT_COUNT
	.align		4
        /*0074*/ 	.byte	0x02, 0x4a
	.zero		1
	.zero		1


	//----- nvinfo : EIATTR_EXIT_INSTR_OFFSETS
	.align		4
        /*0078*/ 	.byte	0x04, 0x1c
        /*007a*/ 	.short	(.L_66 - .L_65)


	//   ....[0]....
.L_65:
        /*007c*/ 	.word	0x00001020


	//   ....[1]....
        /*0080*/ 	.word	0x00001070


	//   ....[2]....
        /*0084*/ 	.word	0x00001110


	//----- nvinfo : EIATTR_CBANK_PARAM_SIZE
	.align		4
.L_66:
        /*0088*/ 	.byte	0x03, 0x19
        /*008a*/ 	.short	0x0020


	//----- nvinfo : EIATTR_PARAM_CBANK
	.align		4
        /*008c*/ 	.byte	0x04, 0x0a
        /*008e*/ 	.short	(.L_68 - .L_67)
	.align		4
.L_67:
        /*0090*/ 	.word	index@(.nv.constant0._Z10col2im_128IfEvPfS0_iiii)
        /*0094*/ 	.short	0x0380
        /*0096*/ 	.short	0x0020


	//----- nvinfo : EIATTR_SW_WAR
	.align		4
.L_68:
        /*0098*/ 	.byte	0x04, 0x36
        /*009a*/ 	.short	(.L_70 - .L_69)
.L_69:
        /*009c*/ 	.word	0x00000008
.L_70:


//--------------------- .nv.info._Z28deformable_im2col_gpu_kernelIfEviPKT_S2_iiiiiiiiiiiiiiiiPS0_ --------------------------
	.section	.nv.info._Z28deformable_im2col_gpu_kernelIfEviPKT_S2_iiiiiiiiiiiiiiiiPS0_,"",@"SHT_CUDA_INFO"
	.sectionflags	@""
	.align	4


	//----- nvinfo : EIATTR_CUDA_API_VERSION
	.align		4
        /*0000*/ 	.byte	0x04, 0x37
        /*0002*/ 	.short	(.L_72 - .L_71)
.L_71:
        /*0004*/ 	.word	0x00000082


	//----- nvinfo : EIATTR_KPARAM_INFO
	.align		4
.L_72:
        /*0008*/ 	.byte	0x04, 0x17
        /*000a*/ 	.short	(.L_74 - .L_73)
.L_73:
        /*000c*/ 	.word	0x00000000
        /*0010*/ 	.short	0x0013
        /*0012*/ 	.short	0x0058
        /*0014*/ 	.byte	0x00, 0xf5, 0x21, 0x00


	//----- nvinfo : EIATTR_KPARAM_INFO
	.align		4
.L_74:
        /*0018*/ 	.byte	0x04, 0x17
        /*001a*/ 	.short	(.L_76 - .L_75)
.L_75:
        /*001c*/ 	.word	0x00000000
        /*0020*/ 	.short	0x0012
        /*0022*/ 	.short	0x0054
        /*0024*/ 	.byte	0x00, 0xf0, 0x11, 0x00


	//----- nvinfo : EIATTR_KPARAM_INFO
	.align		4
.L_76:
        /*0028*/ 	.byte	0x04, 0x17
        /*002a*/ 	.short	(.L_78 - .L_77)
.L_77:
        /*002c*/ 	.word	0x00000000
        /*0030*/ 	.short	0x0011
        /*0032*/ 	.short	0x0050
        /*0034*/ 	.byte	0x00, 0xf0, 0x11, 0x00


	//----- nvinfo : EIATTR_KPARAM_INFO
	.align		4
.L_78:
        /*0038*/ 	.byte	0x04, 0x17
        /*003a*/ 	.short	(.L_80 - .L_79)
.L_79:
        /*003c*/ 	.word	0x00000000
        /*0040*/ 	.short	0x0010
        /*0042*/ 	.short	0x004c
        /*0044*/ 	.byte	0x00, 0xf0, 0x11, 0x00


	//----- nvinfo : EIATTR_KPARAM_INFO
	.align		4
.L_80:
        /*0048*/ 	.byte	0x04, 0x17
        /*004a*/ 	.short	(.L_82 - .L_81)
.L_81:
        /*004c*/ 	.word	0x00000000
        /*0050*/ 	.short	0x000f
        /*0052*/ 	.short	0x0048
        /*0054*/ 	.byte	0x00, 0xf0, 0x11, 0x00


	//----- nvinfo : EIATTR_KPARAM_INFO
	.align		4
.L_82:
        /*0058*/ 	.byte	0x04, 0x17
        /*005a*/ 	.short	(.L_84 - .L_83)
.L_83:
        /*005c*/ 	.word	0x00000000
        /*0060*/ 	.short	0x000e
        /*0062*/ 	.short	0x0044
        /*0064*/ 	.byte	0x00, 0xf0, 0x11, 0x00


	//----- nvinfo : EIATTR_KPARAM_INFO
	.align		4
.L_84:
        /*0068*/ 	.byte	0x04, 0x17
        /*006a*/ 	.short	(.L_86 - .L_85)
.L_85:
        /*006c*/ 	.word	0x00000000
        /*0070*/ 	.short	0x000d
        /*0072*/ 	.short	0x0040
        /*0074*/ 	.byte	0x00, 0xf0, 0x11, 0x00


	//----- nvinfo : EIATTR_KPARAM_INFO
	.align		4
.L_86:
        /*0078*/ 	.byte	0x04, 0x17
        /*007a*/ 	.short	(.L_88 - .L_87)
.L_87:
        /*007c*/ 	.word	0x00000000
        /*0080*/ 	.short	0x000c
        /*0082*/ 	.short	0x003c
        /*0084*/ 	.byte	0x00, 0xf0, 0x11, 0x00


	//----- nvinfo : EIATTR_KPARAM_INFO
	.align		4
.L_88:
        /*0088*/ 	.byte	0x04, 0x17
        /*008a*/ 	.short	(.L_90 - .L_89)
.L_89:
        /*008c*/ 	.word	0x00000000
        /*0090*/ 	.short	0x000b
        /*0092*/ 	.short	0x0038
        /*0094*/ 	.byte	0x00, 0xf0, 0x11, 0x00


	//----- nvinfo : EIATTR_KPARAM_INFO
	.align		4
.L_90:
        /*0098*/ 	.byte	0x04, 0x17
        /*009a*/ 	.short	(.L_92 - .L_91)
.L_91:
        /*009c*/ 	.word	0x00000000
        /*00a0*/ 	.short	0x000a
        /*00a2*/ 	.short	0x0034
        /*00a4*/ 	.byte	0x00, 0xf0, 0x11, 0x00


	//----- nvinfo : EIATTR_KPARAM_INFO
	.align		4
.L_92:
        /*00a8*/ 	.byte	0x04, 0x17
        /*00aa*/ 	.short	(.L_94 - .L_93)
.L_93:
        /*00ac*/ 	.word	0x00000000
        /*00b0*/ 	.short	0x0009
        /*00b2*/ 	.short	0x0030
        /*00b4*/ 	.byte	0x00, 0xf0, 0x11, 0x00


	//----- nvinfo : EIATTR_KPARAM_INFO
	.align		4
.L_94:
        /*00b8*/ 	.byte	0x04, 0x17
        /*00ba*/ 	.short	(.L_96 - .L_95)
.L_95:
        /*00bc*/ 	.word	0x00000000
        /*00c0*/ 	.short	0x0008
        /*00c2*/ 	.short	0x002c
        /*00c4*/ 	.byte	0x00, 0xf0, 0x11, 0x00


	//----- nvinfo : EIATTR_KPARAM_INFO
	.align		4
.L_96:
        /*00c8*/ 	.byte	0x04, 0x17
        /*00ca*/ 	.short	(.L_98 - .L_97)
.L_97:
        /*00cc*/ 	.word	0x00000000
        /*00d0*/ 	.short	0x0007
        /*00d2*/ 	.short	0x0028
        /*00d4*/ 	.byte	0x00, 0xf0, 0x11, 0x00


	//----- nvinfo : EIATTR_KPARAM_INFO
	.align		4
.L_98:
        /*00d8*/ 	.byte	0x04, 0x17
        /*00da*/ 	.short	(.L_100 - .L_99)
.L_99:
        /*00dc*/ 	.word	0x00000000
        /*00e0*/ 	.short	0x0006
        /*00e2*/ 	.short	0x0024
        /*00e4*/ 	.byte	0x00, 0xf0, 0x11, 0x00


	//----- nvinfo : EIATTR_KPARAM_INFO
	.align		4
.L_100:
        /*00e8*/ 	.byte	0x04, 0x17
        /*00ea*/ 	.short	(.L_102 - .L_101)
.L_101:
        /*00ec*/ 	.word	0x00000000
        /*00f0*/ 	.short	0x0005
        /*00f2*/ 	.short	0x0020
        /*00f4*/ 	.byte	0x00, 0xf0, 0x11, 0x00


	//----- nvinfo : EIATTR_KPARAM_INFO
	.align		4
.L_102:
        /*00f8*/ 	.byte	0x04, 0x17
        /*00fa*/ 	.short	(.L_104 - .L_103)
.L_103:
        /*00fc*/ 	.word	0x00000000
        /*0100*/ 	.short	0x0004
        /*0102*/ 	.short	0x001c
        /*0104*/ 	.byte	0x00, 0xf0, 0x11, 0x00


	//----- nvinfo : EIATTR_KPARAM_INFO
	.align		4
.L_104:
        /*0108*/ 	.byte	0x04, 0x17
        /*010a*/ 	.short	(.L_106 - .L_105)
.L_105:
        /*010c*/ 	.word	0x00000000
        /*0110*/ 	.short	0x0003
        /*0112*/ 	.short	0x0018
        /*0114*/ 	.byte	0x00, 0xf0, 0x11, 0x00


	//----- nvinfo : EIATTR_KPARAM_INFO
	.align		4
.L_106:
        /*0118*/ 	.byte	0x04, 0x17
        /*011a*/ 	.short	(.L_108 - .L_107)
.L_107:
        /*011c*/ 	.word	0x00000000
        /*0120*/ 	.short	0x0002
        /*0122*/ 	.short	0x0010
        /*0124*/ 	.byte	0x00, 0xf5, 0x21, 0x00


	//----- nvinfo : EIATTR_KPARAM_INFO
	.align		4
.L_108:
        /*0128*/ 	.byte	0x04, 0x17
        /*012a*/ 	.short	(.L_110 - .L_109)
.L_109:
        /*012c*/ 	.word	0x00000000
        /*0130*/ 	.short	0x0001
        /*0132*/ 	.short	0x0008
        /*0134*/ 	.byte	0x00, 0xf5, 0x21, 0x00


	//----- nvinfo : EIATTR_KPARAM_INFO
	.align		4
.L_110:
        /*0138*/ 	.byte	0x04, 0x17
        /*013a*/ 	.short	(.L_112 - .L_111)
.L_111:
        /*013c*/ 	.word	0x00000000
        /*0140*/ 	.short	0x0000
        /*0142*/ 	.short	0x0000
        /*0144*/ 	.byte	0x00, 0xf0, 0x11, 0x00


	//----- nvinfo : EIATTR_SPARSE_MMA_MASK
	.align		4
.L_112:
        /*0148*/ 	.byte	0x03, 0x50
        /*014a*/ 	.short	0x0000


	//----- nvinfo : EIATTR_MAXREG_COUNT
	.align		4
        /*014c*/ 	.byte	0x03, 0x1b
        /*014e*/ 	.short	0x00ff


	//----- nvinfo : EIATTR_MERCURY_ISA_VERSION
	.align		4
        /*0150*/ 	.byte	0x03, 0x5f
        /*0152*/ 	.short	0x0101


	//----- nvinfo : EIATTR_VRC_CTA_INIT_COUNT
	.align		4
        /*0154*/ 	.byte	0x02, 0x4a
	.zero		1
	.zero		1


	//----- nvinfo : EIATTR_EXIT_INSTR_OFFSETS
	.align		4
        /*0158*/ 	.byte	0x04, 0x1c
        /*015a*/ 	.short	(.L_114 - .L_113)


	//   ....[0]....
.L_113:
        /*015c*/ 	.word	0x00000070


	//   ....[1]....
        /*0160*/ 	.word	0x000000b0


	//   ....[2]....
        /*0164*/ 	.word	0x00000f30


	//----- nvinfo : EIATTR_CRS_STACK_SIZE
	.align		4
.L_114:
        /*0168*/ 	.byte	0x04, 0x1e
        /*016a*/ 	.short	(.L_116 - .L_115)
.L_115:
        /*016c*/ 	.word	0x00000000


	//----- nvinfo : EIATTR_CBANK_PARAM_SIZE
	.align		4
.L_116:
        /*0170*/ 	.byte	0x03, 0x19
        /*0172*/ 	.short	0x0060


	//----- nvinfo : EIATTR_PARAM_CBANK
	.align		4
        /*0174*/ 	.byte	0x04, 0x0a
        /*0176*/ 	.short	(.L_118 - .L_117)
	.align		4
.L_117:
        /*0178*/ 	.word	index@(.nv.constant0._Z28deformable_im2col_gpu_kernelIfEviPKT_S2_iiiiiiiiiiiiiiiiPS0_)
        /*017c*/ 	.short	0x0380
        /*017e*/ 	.short	0x0060


	//----- nvinfo : EIATTR_SW_WAR
	.align		4
.L_118:
        /*0180*/ 	.byte	0x04, 0x36
        /*0182*/ 	.short	(.L_120 - .L_119)
.L_119:
        /*0184*/ 	.word	0x00000008
.L_120:


//--------------------- .nv.info._Z11rand_weightP17curandStateXORWOWPfi --------------------------
	.section	.nv.info._Z11rand_weightP17curandStateXORWOWPfi,"",@"SHT_CUDA_INFO"
	.sectionflags	@""
	.align	4


	//----- nvinfo : EIATTR_CUDA_API_VERSION
	.align		4
        /*0000*/ 	.byte	0x04, 0x37
        /*0002*/ 	.short	(.L_122 - .L_121)
.L_121:
        /*0004*/ 	.word	0x00000082


	//----- nvinfo : EIATTR_KPARAM_INFO
	.align		4
.L_122:
        /*0008*/ 	.byte	0x04, 0x17
        /*000a*/ 	.short	(.L_124 - .L_123)
.L_123:
        /*000c*/ 	.word	0x00000000
        /*0010*/ 	.short	0x0002
        /*0012*/ 	.short	0x0010
        /*0014*/ 	.byte	0x00, 0xf0, 0x11, 0x00


	//----- nvinfo : EIATTR_KPARAM_INFO
	.align		4
.L_124:
        /*0018*/ 	.byte	0x04, 0x17
        /*001a*/ 	.short	(.L_126 - .L_125)
.L_125:
        /*001c*/ 	.word	0x00000000
        /*0020*/ 	.short	0x0001
        /*0022*/ 	.short	0x0008
        /*0024*/ 	.byte	0x00, 0xf5, 0x21, 0x00


	//----- nvinfo : EIATTR_KPARAM_INFO
	.align		4
.L_126:
        /*0028*/ 	.byte	0x04, 0x17
        /*002a*/ 	.short	(.L_128 - .L_127)
.L_127:
        /*002c*/ 	.word	0x00000000
        /*0030*/ 	.short	0x0000
        /*0032*/ 	.short	0x0000
        /*0034*/ 	.byte	0x00, 0xf5, 0x21, 0x00


	//----- nvinfo : EIATTR_SPARSE_MMA_MASK
	.align		4
.L_128:
        /*0038*/ 	.byte	0x03, 0x50
        /*003a*/ 	.short	0x0000


	//----- nvinfo : EIATTR_MAXREG_COUNT
	.align		4
        /*003c*/ 	.byte	0x03, 0x1b
        /*003e*/ 	.short	0x00ff


	//----- nvinfo : EIATTR_MERCURY_ISA_VERSION
	.align		4
        /*0040*/ 	.byte	0x03, 0x5f
        /*0042*/ 	.short	0x0101


	//----- nvinfo : EIATTR_VRC_CTA_INIT_COUNT
	.align		4
        /*0044*/ 	.byte	0x02, 0x4a
	.zero		1
	.zero		1


	//----- nvinfo : EIATTR_EXIT_INSTR_OFFSETS
	.align		4
        /*0048*/ 	.byte	0x04, 0x1c
        /*004a*/ 	.short	(.L_130 - .L_129)


	//   ....[0]....
.L_129:
        /*004c*/ 	.word	0x00000070


	//   ....[1]....
        /*0050*/ 	.word	0x000006d0


	//----- nvinfo : EIATTR_CRS_STACK_SIZE
	.align		4
.L_130:
        /*0054*/ 	.byte	0x04, 0x1e
        /*0056*/ 	.short	(.L_132 - .L_131)
.L_131:
        /*0058*/ 	.word	0x00000000


	//----- nvinfo : EIATTR_CBANK_PARAM_SIZE
	.align		4
.L_132:
        /*005c*/ 	.byte	0x03, 0x19
        /*005e*/ 	.short	0x0014


	//----- nvinfo : EIATTR_PARAM_CBANK
	.align		4
        /*0060*/ 	.byte	0x04, 0x0a
        /*0062*/ 	.short	(.L_134 - .L_133)
	.align		4
.L_133:
        /*0064*/ 	.word	index@(.nv.constant0._Z11rand_weightP17curandStateXORWOWPfi)
        /*0068*/ 	.short	0x0380
        /*006a*/ 	.short	0x0014


	//----- nvinfo : EIATTR_SW_WAR
	.align		4
.L_134:
        /*006c*/ 	.byte	0x04, 0x36
        /*006e*/ 	.short	(.L_136 - .L_135)
.L_135:
        /*0070*/ 	.word	0x00000008
.L_136:


//--------------------- .nv.info._Z10rand_inputP17curandStateXORWOWPfi --------------------------
	.section	.nv.info._Z10rand_inputP17curandStateXORWOWPfi,"",@"SHT_CUDA_INFO"
	.sectionflags	@""
	.align	4


	//----- nvinfo : EIATTR_CUDA_API_VERSION
	.align		4
        /*0000*/ 	.byte	0x04, 0x37
        /*0002*/ 	.short	(.L_138 - .L_137)
.L_137:
        /*0004*/ 	.word	0x00000082


	//----- nvinfo : EIATTR_KPARAM_INFO
	.align		4
.L_138:
        /*0008*/ 	.byte	0x04, 0x17
        /*000a*/ 	.short	(.L_140 - .L_139)
.L_139:
        /*000c*/ 	.word	0x00000000
        /*0010*/ 	.short	0x0002
        /*0012*/ 	.short	0x0010
        /*0014*/ 	.byte	0x00, 0xf0, 0x11, 0x00


	//----- nvinfo : EIATTR_KPARAM_INFO
	.align		4
.L_140:
        /*0018*/ 	.byte	0x04, 0x17
        /*001a*/ 	.short	(.L_142 - .L_141)
.L_141:
        /*001c*/ 	.word	0x00000000
        /*0020*/ 	.short	0x0001
        /*0022*/ 	.short	0x0008
        /*0024*/ 	.byte	0x00, 0xf5, 0x21, 0x00


	//----- nvinfo : EIATTR_KPARAM_INFO
	.align		4
.L_142:
        /*0028*/ 	.byte	0x04, 0x17
        /*002a*/ 	.short	(.L_144 - .L_143)
.L_143:
        /*002c*/ 	.word	0x00000000
        /*0030*/ 	.short	0x0000
        /*0032*/ 	.short	0x0000
        /*0034*/ 	.byte	0x00, 0xf5, 0x21, 0x00


	//----- nvinfo : EIATTR_SPARSE_MMA_MASK
	.align		4
.L_144:
        /*0038*/ 	.byte	0x03, 0x50
        /*003a*/ 	.short	0x0000


	//----- nvinfo : EIATTR_MAXREG_COUNT
	.align		4
        /*003c*/ 	.byte	0x03, 0x1b
        /*003e*/ 	.short	0x00ff


	//----- nvinfo : EIATTR_MERCURY_ISA_VERSION
	.align		4
        /*0040*/ 	.byte	0x03, 0x5f
        /*0042*/ 	.short	0x0101


	//----- nvinfo : EIATTR_VRC_CTA_INIT_COUNT
	.align		4
        /*0044*/ 	.byte	0x02, 0x4a
	.zero		1
	.zero		1


	//----- nvinfo : EIATTR_EXIT_INSTR_OFFSETS
	.align		4
        /*0048*/ 	.byte	0x04, 0x1c
        /*004a*/ 	.short	(.L_146 - .L_145)


	//   ....[0]....
.L_145:
        /*004c*/ 	.word	0x00000070


	//   ....[1]....
        /*0050*/ 	.word	0x00000690


	//----- nvinfo : EIATTR_CRS_STACK_SIZE
	.align		4
.L_146:
        /*0054*/ 	.byte	0x04, 0x1e
        /*0056*/ 	.short	(.L_148 - .L_147)
.L_147:
        /*0058*/ 	.word	0x00000000


	//----- nvinfo : EIATTR_CBANK_PARAM_SIZE
	.align		4
.L_148:
        /*005c*/ 	.byte	0x03, 0x19
        /*005e*/ 	.short	0x0014


	//----- nvinfo : EIATTR_PARAM_CBANK
	.align		4
        /*0060*/ 	.byte	0x04, 0x0a
        /*0062*/ 	.short	(.L_150 - .L_149)
	.align		4
.L_149:
        /*0064*/ 	.word	index@(.nv.constant0._Z10rand_inputP17curandStateXORWOWPfi)
        /*0068*/ 	.short	0x0380
        /*006a*/ 	.short	0x0014


	//----- nvinfo : EIATTR_SW_WAR
	.align		4
.L_150:
        /*006c*/ 	.byte	0x04, 0x36
        /*006e*/ 	.short	(.L_152 - .L_151)
.L_151:
        /*0070*/ 	.word	0x00000008
.L_152:


//--------------------- .nv.info._Z11rand_offsetP17curandStateXORWOWPfi --------------------------
	.section	.nv.info._Z11rand_offsetP17curandStateXORWOWPfi,"",@"SHT_CUDA_INFO"
	.sectionflags	@""
	.align	4


	//----- nvinfo : EIATTR_CUDA_API_VERSION
	.align		4
        /*0000*/ 	.byte	0x04, 0x37
        /*0002*/ 	.short	(.L_154 - .L_153)
.L_153:
        /*0004*/ 	.word	0x00000082


	//----- nvinfo : EIATTR_KPARAM_INFO
	.align		4
.L_154:
        /*0008*/ 	.byte	0x04, 0x17
        /*000a*/ 	.short	(.L_156 - .L_155)
.L_155:
        /*000c*/ 	.word	0x00000000
        /*0010*/ 	.short	0x0002
        /*0012*/ 	.short	0x0010
        /*0014*/ 	.byte	0x00, 0xf0, 0x11, 0x00


	//----- nvinfo : EIATTR_KPARAM_INFO
	.align		4
.L_156:
        /*0018*/ 	.byte	0x04, 0x17
        /*001a*/ 	.short	(.L_158 - .L_157)
.L_157:
        /*001c*/ 	.word	0x00000000
        /*0020*/ 	.short	0x0001
        /*0022*/ 	.short	0x0008
        /*0024*/ 	.byte	0x00, 0xf5, 0x21, 0x00


	//----- nvinfo : EIATTR_KPARAM_INFO
	.align		4
.L_158:
        /*0028*/ 	.byte	0x04, 0x17
        /*002a*/ 	.short	(.L_160 - .L_159)
.L_159:
        /*002c*/ 	.word	0x00000000
        /*0030*/ 	.short	0x0000
        /*0032*/ 	.short	0x0000
        /*0034*/ 	.byte	0x00, 0xf5, 0x21, 0x00


	//----- nvinfo : EIATTR_SPARSE_MMA_MASK
	.align		4
.L_160:
        /*0038*/ 	.byte	0x03, 0x50
        /*003a*/ 	.short	0x0000


	//----- nvinfo : EIATTR_MAXREG_COUNT
	.align		4
        /*003c*/ 	.byte	0x03, 0x1b
        /*003e*/ 	.short	0x00ff


	//----- nvinfo : EIATTR_MERCURY_ISA_VERSION
	.align		4
        /*0040*/ 	.byte	0x03, 0x5f
        /*0042*/ 	.short	0x0101


	//----- nvinfo : EIATTR_VRC_CTA_INIT_COUNT
	.align		4
        /*0044*/ 	.byte	0x02, 0x4a
	.zero		1
	.zero		1


	//----- nvinfo : EIATTR_EXIT_INSTR_OFFSETS
	.align		4
        /*0048*/ 	.byte	0x04, 0x1c
        /*004a*/ 	.short	(.L_162 - .L_161)


	//   ....[0]....
.L_161:
        /*004c*/ 	.word	0x00000070


	//   ....[1]....
        /*0050*/ 	.word	0x00000680


	//----- nvinfo : EIATTR_CRS_STACK_SIZE
	.align		4
.L_162:
        /*0054*/ 	.byte	0x04, 0x1e
        /*0056*/ 	.short	(.L_164 - .L_163)
.L_163:
        /*0058*/ 	.word	0x00000000


	//----- nvinfo : EIATTR_CBANK_PARAM_SIZE
	.align		4
.L_164:
        /*005c*/ 	.byte	0x03, 0x19
        /*005e*/ 	.short	0x0014


	//----- nvinfo : EIATTR_PARAM_CBANK
	.align		4
        /*0060*/ 	.byte	0x04, 0x0a
        /*0062*/ 	.short	(.L_166 - .L_165)
	.align		4
.L_165:
        /*0064*/ 	.word	index@(.nv.constant0._Z11rand_offsetP17curandStateXORWOWPfi)
        /*0068*/ 	.short	0x0380
        /*006a*/ 	.short	0x0014


	//----- nvinfo : EIATTR_SW_WAR
	.align		4
.L_166:
        /*006c*/ 	.byte	0x04, 0x36
        /*006e*/ 	.short	(.L_168 - .L_167)
.L_167:
        /*0070*/ 	.word	0x00000008
.L_168:


//--------------------- .nv.info._Z12setup_kernelP17curandStateXORWOWm --------------------------
	.section	.nv.info._Z12setup_kernelP17curandStateXORWOWm,"",@"SHT_CUDA_INFO"
	.sectionflags	@""
	.align	4


	//----- nvinfo : EIATTR_CUDA_API_VERSION
	.align		4
        /*0000*/ 	.byte	0x04, 0x37
        /*0002*/ 	.short	(.L_170 - .L_169)
.L_169:
        /*0004*/ 	.word	0x00000082


	//----- nvinfo : EIATTR_KPARAM_INFO
	.align		4
.L_170:
        /*0008*/ 	.byte	0x04, 0x17
        /*000a*/ 	.short	(.L_172 - .L_171)
.L_171:
        /*000c*/ 	.word	0x00000000
        /*0010*/ 	.short	0x0001
        /*0012*/ 	.short	0x0008
        /*0014*/ 	.byte	0x00, 0xf0, 0x21, 0x00


	//----- nvinfo : EIATTR_KPARAM_INFO
	.align		4
.L_172:
        /*0018*/ 	.byte	0x04, 0x17
        /*001a*/ 	.short	(.L_174 - .L_173)
.L_173:
        /*001c*/ 	.word	0x00000000
        /*0020*/ 	.short	0x0000
        /*0022*/ 	.short	0x0000
        /*0024*/ 	.byte	0x00, 0xf5, 0x21, 0x00


	//----- nvinfo : EIATTR_SPARSE_MMA_MASK
	.align		4
.L_174:
        /*0028*/ 	.byte	0x03, 0x50
        /*002a*/ 	.short	0x0000


	//----- nvinfo : EIATTR_MAXREG_COUNT
	.align		4
        /*002c*/ 	.byte	0x03, 0x1b
        /*002e*/ 	.short	0x00ff


	//----- nvinfo : EIATTR_MERCURY_ISA_VERSION
	.align		4
        /*0030*/ 	.byte	0x03, 0x5f
        /*0032*/ 	.short	0x0101


	//----- nvinfo : EIATTR_VRC_CTA_INIT_COUNT
	.align		4
        /*0034*/ 	.byte	0x02, 0x4a
	.zero		1
	.zero		1


	//----- nvinfo : EIATTR_EXIT_INSTR_OFFSETS
	.align		4
        /*0038*/ 	.byte	0x04, 0x1c
        /*003a*/ 	.short	(.L_176 - .L_175)


	//   ....[0]....
.L_175:
        /*003c*/ 	.word	0x00000f20


	//----- nvinfo : EIATTR_CRS_STACK_SIZE
	.align		4
.L_176:
        /*0040*/ 	.byte	0x04, 0x1e
        /*0042*/ 	.short	(.L_178 - .L_177)
.L_177:
        /*0044*/ 	.word	0x00000000


	//----- nvinfo : EIATTR_CBANK_PARAM_SIZE
	.align		4
.L_178:
        /*0048*/ 	.byte	0x03, 0x19
        /*004a*/ 	.short	0x0010


	//----- nvinfo : EIATTR_PARAM_CBANK
	.align		4
        /*004c*/ 	.byte	0x04, 0x0a
        /*004e*/ 	.short	(.L_180 - .L_179)
	.align		4
.L_179:
        /*0050*/ 	.word	index@(.nv.constant0._Z12setup_kernelP17curandStateXORWOWm)
        /*0054*/ 	.short	0x0380
        /*0056*/ 	.short	0x0010


	//----- nvinfo : EIATTR_SW_WAR
	.align		4
.L_180:
        /*0058*/ 	.byte	0x04, 0x36
        /*005a*/ 	.short	(.L_182 - .L_181)
.L_181:
        /*005c*/ 	.word	0x00000008
.L_182:


//--------------------- .nv.callgraph             --------------------------
	.section	.nv.callgraph,"",@"SHT_CUDA_CALLGRAPH"
	.align	4
	.sectionentsize	8
	.align		4
        /*0000*/ 	.word	0x00000000
	.align		4
        /*0004*/ 	.word	0xffffffff
	.align		4
        /*0008*/ 	.word	0x00000000
	.align		4
        /*000c*/ 	.word	0xfffffffe
	.align		4
        /*0010*/ 	.word	0x00000000
	.align		4
        /*0014*/ 	.word	0xfffffffd
	.align		4
        /*0018*/ 	.word	0x00000000
	.align		4
        /*001c*/ 	.word	0xfffffffc


//--------------------- .nv.constant4             --------------------------
	.section	.nv.constant4,"a",@progbits
	.align	8
	.align		8
.nv.constant4:
        /*0000*/ 	.dword	precalc_xorwow_matrix
	.align		8
        /*0008*/ 	.dword	precalc_xorwow_offset_matrix
	.align		8
        /*0010*/ 	.dword	mrg32k3aM1
	.align		8
        /*0018*/ 	.dword	mrg32k3aM2
	.align		8
        /*0020*/ 	.dword	mrg32k3aM1SubSeq
	.align		8
        /*0028*/ 	.dword	mrg32k3aM2SubSeq
	.align		8
        /*0030*/ 	.dword	mrg32k3aM1Seq
	.align		8
        /*0038*/ 	.dword	mrg32k3aM2Seq


//--------------------- .nv.constant3             --------------------------
	.section	.nv.constant3,"a",@progbits
	.align	8
.nv.constant3:
	.type		__cr_lgamma_table,@object
	.size		__cr_lgamma_table,(.L_8 - __cr_lgamma_table)
__cr_lgamma_table:
        /*0000*/ 	.byte	0x00, 0x00, 0x00, 0x00, 0x00, 0x00, 0x00, 0x00, 0x00, 0x00, 0x00, 0x00, 0x00, 0x00, 0x00, 0x00
        /*0010*/ 	.byte	0xef, 0x39, 0xfa, 0xfe, 0x42, 0x2e, 0xe6, 0x3f, 0x02, 0x20, 0x2a, 0xfa, 0x0b, 0xab, 0xfc, 0x3f
        /*0020*/ 	.byte	0xf9, 0x2c, 0x92, 0x7c, 0xa7, 0x6c, 0x09, 0x40, 0xc9, 0x79, 0x44, 0x3c, 0x64, 0x26, 0x13, 0x40
        /*0030*/ 	.byte	0xca, 0x01, 0xcf, 0x3a, 0x27, 0x51, 0x1a, 0x40, 0x30, 0xcc, 0x2d, 0xf3, 0xe1, 0x0c, 0x21, 0x40
        /*0040*/ 	.byte	0x0d, 0xb7, 0xfc, 0x82, 0x8e, 0x35, 0x25, 0x40
.L_8:


//--------------------- .text._Z10col2im_128IfEvPfS0_iiii --------------------------
	.section	.text._Z10col2im_128IfEvPfS0_iiii,"ax",@progbits
	.align	128
        .global         _Z10col2im_128IfEvPfS0_iiii
        .type           _Z10col2im_128IfEvPfS0_iiii,@function
        .size           _Z10col2im_128IfEvPfS0_iiii,(.L_x_52 - _Z10col2im_128IfEvPfS0_iiii)
        .other          _Z10col2im_128IfEvPfS0_iiii,@"STO_CUDA_ENTRY STV_DEFAULT"
_Z10col2im_128IfEvPfS0_iiii:
.text._Z10col2im_128IfEvPfS0_iiii:
[----:B------:R-:W-:Y:S08]  /*0000*/  LDC R1, c[0x0][0x37c] ;  /* 0x0000df00ff017b82 */ /* 0x000ff00000000800 */
[----:B------:R-:W0:Y:S01]  /*0010*/  LDC.64 R4, c[0x0][0x390] ;  /* 0x0000e400ff047b82 */ /* 0x000e220000000a00 */
[----:B------:R-:W1:Y:S07]  /*0020*/  LDCU.64 UR4, c[0x0][0x358] ;  /* 0x00006b00ff0477ac */ /* 0x000e6e0008000a00 */
[----:B------:R-:W2:Y:S08]  /*0030*/  S2UR UR6, SR_CTAID.X ;  /* 0x00000000000679c3 */ /* 0x000eb00000002500 */
[----:B------:R-:W3:Y:S01]  /*0040*/  LDC.64 R10, c[0x0][0x398] ;  /* 0x0000e600ff0a7b82 */ /* 0x000ee20000000a00 */
[----:B0-----:R-:W0:Y:S01]  /*0050*/  I2F.U32.RP R0, R5 ;  /* 0x0000000500007306 */ /* 0x001e220000209000 */
[----:B------:R-:W-:-:S07]  /*0060*/  ISETP.NE.U32.AND P2, PT, R5, RZ, PT ;  /* 0x000000ff0500720c */ /* 0x000fce0003f45070 */
[----:B0-----:R-:W0:Y:S02]  /*0070*/  MUFU.RCP R0, R0 ;  /* 0x0000000000007308 */ /* 0x001e240000001000 */
[----:B0-----:R-:W-:-:S06]  /*0080*/  IADD3 R2, PT, PT, R0, 0xffffffe, RZ ;  /* 0x0ffffffe00027810 */ /* 0x001fcc0007ffe0ff */
[----:B------:R0:W4:Y:S02]  /*0090*/  F2I.FTZ.U32.TRUNC.NTZ R3, R2 ;  /* 0x0000000200037305 */ /* 0x000124000021f000 */
[----:B0-----:R-:W-:Y:S01]  /*00a0*/  HFMA2 R2, -RZ, RZ, 0, 0 ;  /* 0x00000000ff027431 */ /* 0x001fe200000001ff */
[----:B----4-:R-:W-:-:S05]  /*00b0*/  IADD3 R6, PT, PT, RZ, -R3, RZ ;  /* 0x80000003ff067210 */ /* 0x010fca0007ffe0ff */
[----:B------:R-:W-:-:S04]  /*00c0*/  IMAD R7, R6, R5, RZ ;  /* 0x0000000506077224 */ /* 0x000fc800078e02ff */
[----:B------:R-:W-:-:S06]  /*00d0*/  IMAD.HI.U32 R3, R3, R7, R2 ;  /* 0x0000000703037227 */ /* 0x000fcc00078e0002 */
[----:B--2---:R-:W-:-:S05]  /*00e0*/  IMAD.HI.U32 R3, R3, UR6, RZ ;  /* 0x0000000603037c27 */ /* 0x004fca000f8e00ff */
[----:B------:R-:W-:-:S05]  /*00f0*/  IADD3 R6, PT, PT, -R3, RZ, RZ ;  /* 0x000000ff03067210 */ /* 0x000fca0007ffe1ff */
[----:B------:R-:W-:-:S05]  /*0100*/  IMAD R0, R5, R6, UR6 ;  /* 0x0000000605007e24 */ /* 0x000fca000f8e0206 */
[----:B------:R-:W-:-:S13]  /*0110*/  ISETP.GE.U32.AND P0, PT, R0, R5, PT ;  /* 0x000000050000720c */ /* 0x000fda0003f06070 */
[----:B------:R-:W-:Y:S01]  /*0120*/  @P0 IMAD.IADD R0, R0, 0x1, -R5 ;  /* 0x0000000100000824 */ /* 0x000fe200078e0a05 */
[----:B------:R-:W-:-:S04]  /*0130*/  @P0 IADD3 R3, PT, PT, R3, 0x1, RZ ;  /* 0x0000000103030810 */ /* 0x000fc80007ffe0ff */
[----:B------:R-:W-:Y:S01]  /*0140*/  ISETP.GE.U32.AND P1, PT, R0, R5, PT ;  /* 0x000000050000720c */ /* 0x000fe20003f26070 */
[----:B---3--:R-:W-:-:S05]  /*0150*/  IMAD R0, R11, R10, RZ ;  /* 0x0000000a0b007224 */ /* 0x008fca00078e02ff */
[----:B------:R-:W-:Y:S02]  /*0160*/  ISETP.GE.AND P0, PT, R0, 0x80, PT ;  /* 0x000000800000780c */ /* 0x000fe40003f06270 */
[----:B------:R-:W-:-:S04]  /*0170*/  SHF.R.S32.HI R7, RZ, 0x1f, R0 ;  /* 0x0000001fff077819 */ /* 0x000fc80000011400 */
[----:B------:R-:W-:Y:S02]  /*0180*/  LEA.HI R2, R7, R0, RZ, 0x7 ;  /* 0x0000000007027211 */ /* 0x000fe400078f38ff */
[----:B------:R-:W-:Y:S02]  /*0190*/  @P1 IADD3 R3, PT, PT, R3, 0x1, RZ ;  /* 0x0000000103031810 */ /* 0x000fe40007ffe0ff */
[----:B------:R-:W-:-:S04]  /*01a0*/  @!P2 LOP3.LUT R3, RZ, R5, RZ, 0x33, !PT ;  /* 0x00000005ff03a212 */ /* 0x000fc800078e33ff */
[----:B------:R-:W-:-:S05]  /*01b0*/  IADD3 R6, PT, PT, -R3, RZ, RZ ;  /* 0x000000ff03067210 */ /* 0x000fca0007ffe1ff */
[----:B------:R-:W-:-:S04]  /*01c0*/  IMAD R6, R5, R6, UR6 ;  /* 0x0000000605067e24 */ /* 0x000fc8000f8e0206 */
[----:B------:R-:W-:Y:S02]  /*01d0*/  IMAD R7, R6, R4, R3 ;  /* 0x0000000406077224 */ /* 0x000fe400078e0203 */
[----:B------:R-:W-:Y:S01]  /*01e0*/  IMAD R5, R3, R5, R6 ;  /* 0x0000000503057224 */ /* 0x000fe200078e0206 */
[----:B------:R-:W-:Y:S01]  /*01f0*/  SHF.R.S32.HI R3, RZ, 0x7, R2 ;  /* 0x00000007ff037819 */ /* 0x000fe20000011402 */
[C---:B------:R-:W-:Y:S02]  /*0200*/  IMAD R4, R0.reuse, R7, RZ ;  /* 0x0000000700047224 */ /* 0x040fe400078e02ff */
[----:B------:R-:W-:Y:S01]  /*0210*/  IMAD R5, R0, R5, RZ ;  /* 0x0000000500057224 */ /* 0x000fe200078e02ff */
[----:B-1----:R-:W-:Y:S06]  /*0220*/  @!P0 BRA `(.L_x_0) ;  /* 0x0000000c00788947 */ /* 0x002fec0003800000 */
[----:B------:R-:W0:Y:S01]  /*0230*/  S2R R7, SR_TID.X ;  /* 0x0000000000077919 */ /* 0x000e220000002100 */
[C---:B------:R-:W-:Y:S01]  /*0240*/  VIADD R8, R3.reuse, 0xffffffff ;  /* 0xffffffff03087836 */ /* 0x040fe20000000000 */
[----:B------:R-:W-:-:S04]  /*0250*/  LOP3.LUT R6, R3, 0xf, RZ, 0xc0, !PT ;  /* 0x0000000f03067812 */ /* 0x000fc800078ec0ff */
[----:B------:R-:W-:Y:S02]  /*0260*/  ISETP.GE.U32.AND P0, PT, R8, 0xf, PT ;  /* 0x0000000f0800780c */ /* 0x000fe40003f06070 */
[----:B------:R-:W-:Y:S02]  /*0270*/  ISETP.NE.AND P1, PT, R6, RZ, PT ;  /* 0x000000ff0600720c */ /* 0x000fe40003f25270 */
[----:B------:R-:W-:Y:S02]  /*0280*/  MOV R8, RZ ;  /* 0x000000ff00087202 */ /* 0x000fe40000000f00 */
[----:B0-----:R-:W-:-:S07]  /*0290*/  IADD3 R9, PT, PT, R4, R7, RZ ;  /* 0x0000000704097210 */ /* 0x001fce0007ffe0ff */
[----:B------:R-:W-:Y:S05]  /*02a0*/  @!P0 BRA `(.L_x_1) ;  /* 0x0000000400b08947 */ /* 0x000fea0003800000 */
[----:B------:R-:W0:Y:S01]  /*02b0*/  LDC.64 R12, c[0x0][0x380] ;  /* 0x0000e000ff0c7b82 */ /* 0x000e220000000a00 */
[----:B------:R-:W-:Y:S01]  /*02c0*/  IMAD R16, R11, UR6, RZ ;  /* 0x000000060b107c24 */ /* 0x000fe2000f8e02ff */
[----:B------:R-:W-:Y:S02]  /*02d0*/  LOP3.LUT R8, R3, 0xfffff0, RZ, 0xc0, !PT ;  /* 0x00fffff003087812 */ /* 0x000fe400078ec0ff */
[----:B------:R-:W-:Y:S01]  /*02e0*/  MOV R24, RZ ;  /* 0x000000ff00187202 */ /* 0x000fe20000000f00 */
[----:B------:R-:W-:Y:S02]  /*02f0*/  IMAD R16, R16, R10, R7 ;  /* 0x0000000a10107224 */ /* 0x000fe400078e0207 */
[----:B------:R-:W-:Y:S01]  /*0300*/  IMAD.MOV R28, RZ, RZ, -R8 ;  /* 0x000000ffff1c7224 */ /* 0x000fe200078e0a08 */
[----:B------:R-:W1:Y:S02]  /*0310*/  LDC.64 R14, c[0x0][0x388] ;  /* 0x0000e200ff0e7b82 */ /* 0x000e640000000a00 */
[----:B------:R-:W-:-:S07]  /*0320*/  IADD3 R25, PT, PT, R16, 0x400, RZ ;  /* 0x0000040010197810 */ /* 0x000fce0007ffe0ff */
.L_x_2:
[----:B------:R-:W-:-:S05]  /*0330*/  LEA R29, R24, R9, 0x7 ;  /* 0x00000009181d7211 */ /* 0x000fca00078e38ff */
[----:B-12---:R-:W-:-:S06]  /*0340*/  IMAD.WIDE.U32 R22, R29, 0x4, R14 ;  /* 0x000000041d167825 */ /* 0x006fcc00078e000e */
[----:B------:R-:W2:Y:S01]  /*0350*/  LDG.E R23, desc[UR4][R22.64] ;  /* 0x0000000416177981 */ /* 0x000ea2000c1e1900 */
[----:B------:R-:W-:Y:S01]  /*0360*/  IADD3 R19, PT, PT, R25, -0x400, RZ ;  /* 0xfffffc0019137810 */ /* 0x000fe20007ffe0ff */
[----:B------:R-:W-:-:S04]  /*0370*/  VIADD R21, R29, 0x80 ;  /* 0x000000801d157836 */ /* 0x000fc80000000000 */
[----:B0-----:R-:W-:-:S04]  /*0380*/  IMAD.WIDE.U32 R18, R19, 0x4, R12 ;  /* 0x0000000413127825 */ /* 0x001fc800078e000c */
[----:B------:R-:W-:Y:S01]  /*0390*/  IMAD.WIDE.U32 R20, R21, 0x4, R14 ;  /* 0x0000000415147825 */ /* 0x000fe200078e000e */
[----:B--2---:R0:W-:Y:S05]  /*03a0*/  STG.E desc[UR4][R18.64], R23 ;  /* 0x0000001712007986 */ /* 0x0041ea000c101904 */
[----:B------:R-:W2:Y:S01]  /*03b0*/  LDG.E R21, desc[UR4][R20.64] ;  /* 0x0000000414157981 */ /* 0x000ea2000c1e1900 */
[----:B------:R-:W-:Y:S02]  /*03c0*/  IADD3 R17, PT, PT, R25, -0x380, RZ ;  /* 0xfffffc8019117810 */ /* 0x000fe40007ffe0ff */
[----:B------:R-:W-:-:S03]  /*03d0*/  IADD3 R27, PT, PT, R29, 0x100, RZ ;  /* 0x000001001d1b7810 */ /* 0x000fc60007ffe0ff */
[----:B------:R-:W-:-:S04]  /*03e0*/  IMAD.WIDE.U32 R16, R17, 0x4, R12 ;  /* 0x0000000411107825 */ /* 0x000fc800078e000c */
[----:B------:R-:W-:Y:S01]  /*03f0*/  IMAD.WIDE.U32 R26, R27, 0x4, R14 ;  /* 0x000000041b1a7825 */ /* 0x000fe200078e000e */
[----:B--2---:R1:W-:Y:S05]  /*0400*/  STG.E desc[UR4][R16.64], R21 ;  /* 0x0000001510007986 */ /* 0x0043ea000c101904 */
[----:B------:R-:W2:Y:S01]  /*0410*/  LDG.E R27, desc[UR4][R26.64] ;  /* 0x000000041a1b7981 */ /* 0x000ea2000c1e1900 */
[----:B------:R-:W-:Y:S01]  /*0420*/  IADD3 R22, PT, PT, R25, -0x300, RZ ;  /* 0xfffffd0019167810 */ /* 0x000fe20007ffe0ff */
[----:B0-----:R-:W-:-:S04]  /*0430*/  VIADD R19, R29, 0x180 ;  /* 0x000001801d137836 */ /* 0x001fc80000000000 */
[----:B------:R-:W-:-:S04]  /*0440*/  IMAD.WIDE.U32 R22, R22, 0x4, R12 ;  /* 0x0000000416167825 */ /* 0x000fc800078e000c */
[----:B------:R-:W-:Y:S01]  /*0450*/  IMAD.WIDE.U32 R18, R19, 0x4, R14 ;  /* 0x0000000413127825 */ /* 0x000fe200078e000e */
[----:B--2---:R0:W-:Y:S05]  /*0460*/  STG.E desc[UR4][R22.64], R27 ;  /* 0x0000001b16007986 */ /* 0x0041ea000c101904 */
[----:B------:R-:W2:Y:S01]  /*0470*/  LDG.E R19, desc[UR4][R18.64] ;  /* 0x0000000412137981 */ /* 0x000ea2000c1e1900 */
[----:B------:R-:W-:Y:S02]  /*0480*/  IADD3 R20, PT, PT, R25, -0x280, RZ ;  /* 0xfffffd8019147810 */ /* 0x000fe40007ffe0ff */
[----:B-1----:R-:W-:-:S03]  /*0490*/  IADD3 R17, PT, PT, R29, 0x200, RZ ;  /* 0x000002001d117810 */ /* 0x002fc60007ffe0ff */
[----:B------:R-:W-:-:S04]  /*04a0*/  IMAD.WIDE.U32 R20, R20, 0x4, R12 ;  /* 0x0000000414147825 */ /* 0x000fc800078e000c */
[----:B------:R-:W-:Y:S01]  /*04b0*/  IMAD.WIDE.U32 R16, R17, 0x4, R14 ;  /* 0x0000000411107825 */ /* 0x000fe200078e000e */
[----:B--2---:R1:W-:Y:S05]  /*04c0*/  STG.E desc[UR4][R20.64], R19 ;  /* 0x0000001314007986 */ /* 0x0043ea000c101904 */
[----:B------:R-:W2:Y:S01]  /*04d0*/  LDG.E R17, desc[UR4][R16.64] ;  /* 0x0000000410117981 */ /* 0x000ea2000c1e1900 */
[----:B------:R-:W-:Y:S02]  /*04e0*/  IADD3 R26, PT, PT, R25, -0x200, RZ ;  /* 0xfffffe00191a7810 */ /* 0x000fe40007ffe0ff */
[----:B0-----:R-:W-:-:S03]  /*04f0*/  IADD3 R23, PT, PT, R29, 0x280, RZ ;  /* 0x000002801d177810 */ /* 0x001fc60007ffe0ff */
[----:B------:R-:W-:-:S04]  /*0500*/  IMAD.WIDE.U32 R26, R26, 0x4, R12 ;  /* 0x000000041a1a7825 */ /* 0x000fc800078e000c */
[----:B------:R-:W-:Y:S01]  /*0510*/  IMAD.WIDE.U32 R22, R23, 0x4, R14 ;  /* 0x0000000417167825 */ /* 0x000fe200078e000e */
[----:B--2---:R0:W-:Y:S05]  /*0520*/  STG.E desc[UR4][R26.64], R17 ;  /* 0x000000111a007986 */ /* 0x0041ea000c101904 */
[----:B------:R-:W2:Y:S01]  /*0530*/  LDG.E R23, desc[UR4][R22.64] ;  /* 0x0000000416177981 */ /* 0x000ea2000c1e1900 */
[----:B-1----:R-:W-:Y:S01]  /*0540*/  IADD3 R21, PT, PT, R29, 0x300, RZ ;  /* 0x000003001d157810 */ /* 0x002fe20007ffe0ff */
[----:B------:R-:W-:-:S04]  /*0550*/  VIADD R18, R25, 0xfffffe80 ;  /* 0xfffffe8019127836 */ /* 0x000fc80000000000 */
        /* <DEDUP_REMOVED lines=10> */
[----:B------:R-:W-:Y:S01]  /*0600*/  IADD3 R22, PT, PT, R25, -0x80, RZ ;  /* 0xffffff8019167810 */ /* 0x000fe20007ffe0ff */
[----:B-1----:R-:W-:-:S04]  /*0610*/  VIADD R19, R29, 0x400 ;  /* 0x000004001d137836 */ /* 0x002fc80000000000 */
[----:B------:R-:W-:-:S04]  /*0620*/  IMAD.WIDE.U32 R18, R19, 0x4, R14 ;  /* 0x0000000413127825 */ /* 0x000fc800078e000e */
[----:B0-----:R-:W-:-:S05]  /*0630*/  IMAD.WIDE.U32 R16, R22, 0x4, R12 ;  /* 0x0000000416107825 */ /* 0x001fca00078e000c */
[----:B--2---:R0:W-:Y:S04]  /*0640*/  STG.E desc[UR4][R16.64], R27 ;  /* 0x0000001b10007986 */ /* 0x0041e8000c101904 */
[----:B------:R-:W2:Y:S01]  /*0650*/  LDG.E R19, desc[UR4][R18.64] ;  /* 0x0000000412137981 */ /* 0x000ea2000c1e1900 */
[----:B------:R-:W-:Y:S01]  /*0660*/  IADD3 R23, PT, PT, R29, 0x480, RZ ;  /* 0x000004801d177810 */ /* 0x000fe20007ffe0ff */
[----:B------:R-:W-:-:S04]  /*0670*/  IMAD.WIDE.U32 R20, R25, 0x4, R12 ;  /* 0x0000000419147825 */ /* 0x000fc800078e000c */
[----:B------:R-:W-:Y:S01]  /*0680*/  IMAD.WIDE.U32 R22, R23, 0x4, R14 ;  /* 0x0000000417167825 */ /* 0x000fe200078e000e */
[----:B------:R-:W-:Y:S02]  /*0690*/  IADD3 R26, PT, PT, R25, 0x80, RZ ;  /* 0x00000080191a7810 */ /* 0x000fe40007ffe0ff */
[----:B0-----:R-:W-:Y:S01]  /*06a0*/  IADD3 R17, PT, PT, R29, 0x500, RZ ;  /* 0x000005001d117810 */ /* 0x001fe20007ffe0ff */
[----:B--2---:R0:W-:Y:S04]  /*06b0*/  STG.E desc[UR4][R20.64], R19 ;  /* 0x0000001314007986 */ /* 0x0041e8000c101904 */
[----:B------:R-:W2:Y:S01]  /*06c0*/  LDG.E R23, desc[UR4][R22.64] ;  /* 0x0000000416177981 */ /* 0x000ea2000c1e1900 */
[----:B------:R-:W-:-:S04]  /*06d0*/  IMAD.WIDE.U32 R26, R26, 0x4, R12 ;  /* 0x000000041a1a7825 */ /* 0x000fc800078e000c */
[----:B------:R-:W-:Y:S01]  /*06e0*/  IMAD.WIDE.U32 R16, R17, 0x4, R14 ;  /* 0x0000000411107825 */ /* 0x000fe200078e000e */
[----:B------:R-:W-:Y:S01]  /*06f0*/  IADD3 R18, PT, PT, R25, 0x100, RZ ;  /* 0x0000010019127810 */ /* 0x000fe20007ffe0ff */
[----:B--2---:R1:W-:Y:S04]  /*0700*/  STG.E desc[UR4][R26.64], R23 ;  /* 0x000000171a007986 */ /* 0x0043e8000c101904 */
[----:B------:R-:W2:Y:S01]  /*0710*/  LDG.E R17, desc[UR4][R16.64] ;  /* 0x0000000410117981 */ /* 0x000ea2000c1e1900 */
[----:B0-----:R-:W-:Y:S02]  /*0720*/  VIADD R21, R29, 0x580 ;  /* 0x000005801d157836 */ /* 0x001fe40000000000 */
[----:B------:R-:W-:-:S04]  /*0730*/  IMAD.WIDE.U32 R18, R18, 0x4, R12 ;  /* 0x0000000412127825 */ /* 0x000fc800078e000c */
[----:B------:R-:W-:Y:S01]  /*0740*/  IMAD.WIDE.U32 R20, R21, 0x4, R14 ;  /* 0x0000000415147825 */ /* 0x000fe200078e000e */
[----:B------:R-:W-:Y:S01]  /*0750*/  IADD3 R22, PT, PT, R25, 0x180, RZ ;  /* 0x0000018019167810 */ /* 0x000fe20007ffe0ff */
[----:B--2---:R0:W-:Y:S04]  /*0760*/  STG.E desc[UR4][R18.64], R17 ;  /* 0x0000001112007986 */ /* 0x0041e8000c101904 */
[----:B------:R-:W2:Y:S01]  /*0770*/  LDG.E R21, desc[UR4][R20.64] ;  /* 0x0000000414157981 */ /* 0x000ea2000c1e1900 */
[----:B-1----:R-:W-:Y:S01]  /*0780*/  IADD3 R27, PT, PT, R29, 0x600, RZ ;  /* 0x000006001d1b7810 */ /* 0x002fe20007ffe0ff */
        /* <DEDUP_REMOVED lines=8> */
[----:B--2---:R1:W-:Y:S05]  /*0810*/  STG.E desc[UR4][R16.64], R27 ;  /* 0x0000001b10007986 */ /* 0x0043ea000c101904 */
[----:B------:R2:W3:Y:S01]  /*0820*/  LDG.E R18, desc[UR4][R18.64] ;  /* 0x0000000412127981 */ /* 0x0004e2000c1e1900 */
[----:B------:R-:W-:-:S04]  /*0830*/  VIADD R20, R25, 0x280 ;  /* 0x0000028019147836 */ /* 0x000fc80000000000 */
[----:B0-----:R-:W-:Y:S01]  /*0840*/  IMAD.WIDE.U32 R20, R20, 0x4, R12 ;  /* 0x0000000414147825 */ /* 0x001fe200078e000c */
[----:B--2---:R-:W-:-:S05]  /*0850*/  IADD3 R19, PT, PT, R29, 0x700, RZ ;  /* 0x000007001d137810 */ /* 0x004fca0007ffe0ff */
[----:B------:R-:W-:Y:S01]  /*0860*/  IMAD.WIDE.U32 R22, R19, 0x4, R14 ;  /* 0x0000000413167825 */ /* 0x000fe200078e000e */
[----:B---3--:R0:W-:Y:S05]  /*0870*/  STG.E desc[UR4][R20.64], R18 ;  /* 0x0000001214007986 */ /* 0x0081ea000c101904 */
[----:B------:R-:W2:Y:S01]  /*0880*/  LDG.E R23, desc[UR4][R22.64] ;  /* 0x0000000416177981 */ /* 0x000ea2000c1e1900 */
[----:B------:R-:W-:Y:S02]  /*0890*/  IADD3 R26, PT, PT, R25, 0x300, RZ ;  /* 0x00000300191a7810 */ /* 0x000fe40007ffe0ff */
[----:B------:R-:W-:-:S03]  /*08a0*/  IADD3 R29, PT, PT, R29, 0x780, RZ ;  /* 0x000007801d1d7810 */ /* 0x000fc60007ffe0ff */
[----:B-1----:R-:W-:-:S04]  /*08b0*/  IMAD.WIDE.U32 R26, R26, 0x4, R12 ;  /* 0x000000041a1a7825 */ /* 0x002fc800078e000c */
[----:B------:R-:W-:Y:S01]  /*08c0*/  IMAD.WIDE.U32 R16, R29, 0x4, R14 ;  /* 0x000000041d107825 */ /* 0x000fe200078e000e */
[----:B--2---:R2:W-:Y:S05]  /*08d0*/  STG.E desc[UR4][R26.64], R23 ;  /* 0x000000171a007986 */ /* 0x0045ea000c101904 */
[----:B------:R-:W3:Y:S01]  /*08e0*/  LDG.E R17, desc[UR4][R16.64] ;  /* 0x0000000410117981 */ /* 0x000ee2000c1e1900 */
[C---:B------:R-:W-:Y:S01]  /*08f0*/  IADD3 R19, PT, PT, R25.reuse, 0x380, RZ ;  /* 0x0000038019137810 */ /* 0x040fe20007ffe0ff */
[----:B------:R-:W-:Y:S01]  /*0900*/  VIADD R28, R28, 0x10 ;  /* 0x000000101c1c7836 */ /* 0x000fe20000000000 */
[----:B------:R-:W-:Y:S02]  /*0910*/  IADD3 R24, PT, PT, R24, 0x10, RZ ;  /* 0x0000001018187810 */ /* 0x000fe40007ffe0ff */
[----:B------:R-:W-:Y:S01]  /*0920*/  IADD3 R25, PT, PT, R25, 0x800, RZ ;  /* 0x0000080019197810 */ /* 0x000fe20007ffe0ff */
[----:B0-----:R-:W-:Y:S01]  /*0930*/  IMAD.WIDE.U32 R18, R19, 0x4, R12 ;  /* 0x0000000413127825 */ /* 0x001fe200078e000c */
[----:B------:R-:W-:-:S04]  /*0940*/  ISETP.NE.AND P0, PT, R28, RZ, PT ;  /* 0x000000ff1c00720c */ /* 0x000fc80003f05270 */
[----:B---3--:R2:W-:Y:S09]  /*0950*/  STG.E desc[UR4][R18.64], R17 ;  /* 0x0000001112007986 */ /* 0x0085f2000c101904 */
[----:B------:R-:W-:Y:S05]  /*0960*/  @P0 BRA `(.L_x_2) ;  /* 0xfffffff800700947 */ /* 0x000fea000383ffff */
.L_x_1:
[----:B------:R-:W-:Y:S01]  /*0970*/  IADD3 R13, PT, PT, R5, R7, RZ ;  /* 0x00000007050d7210 */ /* 0x000fe20007ffe0ff */
[----:B------:R-:W-:Y:S06]  /*0980*/  @!P1 BRA `(.L_x_0) ;  /* 0x0000000400a09947 */ /* 0x000fec0003800000 */
[----:B------:R-:W-:Y:S02]  /*0990*/  ISETP.GE.U32.AND P0, PT, R6, 0x8, PT ;  /* 0x000000080600780c */ /* 0x000fe40003f06070 */
[----:B------:R-:W-:-:S04]  /*09a0*/  LOP3.LUT R12, R3, 0x7, RZ, 0xc0, !PT ;  /* 0x00000007030c7812 */ /* 0x000fc800078ec0ff */
[----:B------:R-:W-:-:S07]  /*09b0*/  ISETP.NE.AND P1, PT, R12, RZ, PT ;  /* 0x000000ff0c00720c */ /* 0x000fce0003f25270 */
[----:B------:R-:W-:Y:S06]  /*09c0*/  @!P0 BRA `(.L_x_3) ;  /* 0x0000000000cc8947 */ /* 0x000fec0003800000 */
[----:B--2---:R-:W0:Y:S01]  /*09d0*/  LDC.64 R16, c[0x0][0x388] ;  /* 0x0000e200ff107b82 */ /* 0x004e220000000a00 */
[----:B------:R-:W-:-:S07]  /*09e0*/  LEA R6, R8, R9, 0x7 ;  /* 0x0000000908067211 */ /* 0x000fce00078e38ff */
[----:B------:R-:W1:Y:S01]  /*09f0*/  LDC.64 R14, c[0x0][0x380] ;  /* 0x0000e000ff0e7b82 */ /* 0x000e620000000a00 */
[----:B0-----:R-:W-:-:S05]  /*0a00*/  IMAD.WIDE.U32 R18, R6, 0x4, R16 ;  /* 0x0000000406127825 */ /* 0x001fca00078e0010 */
[----:B------:R-:W2:Y:S01]  /*0a10*/  LDG.E R28, desc[UR4][R18.64] ;  /* 0x00000004121c7981 */ /* 0x000ea2000c1e1900 */
[----:B------:R-:W-:Y:S01]  /*0a20*/  IADD3 R25, PT, PT, R6, 0x80, RZ ;  /* 0x0000008006197810 */ /* 0x000fe20007ffe0ff */
[----:B------:R-:W-:-:S04]  /*0a30*/  IMAD R29, R8, 0x80, R13 ;  /* 0x00000080081d7824 */ /* 0x000fc800078e020d */
[----:B-1----:R-:W-:-:S04]  /*0a40*/  IMAD.WIDE.U32 R22, R29, 0x4, R14 ;  /* 0x000000041d167825 */ /* 0x002fc800078e000e */
[----:B------:R-:W-:Y:S01]  /*0a50*/  IMAD.WIDE.U32 R24, R25, 0x4, R16 ;  /* 0x0000000419187825 */ /* 0x000fe200078e0010 */
[----:B--2---:R0:W-:Y:S05]  /*0a60*/  STG.E desc[UR4][R22.64], R28 ;  /* 0x0000001c16007986 */ /* 0x0041ea000c101904 */
[----:B------:R-:W2:Y:S01]  /*0a70*/  LDG.E R25, desc[UR4][R24.64] ;  /* 0x0000000418197981 */ /* 0x000ea2000c1e1900 */
[----:B------:R-:W-:Y:S02]  /*0a80*/  IADD3 R27, PT, PT, R29, 0x80, RZ ;  /* 0x000000801d1b7810 */ /* 0x000fe40007ffe0ff */
[----:B------:R-:W-:-:S03]  /*0a90*/  IADD3 R21, PT, PT, R6, 0x100, RZ ;  /* 0x0000010006157810 */ /* 0x000fc60007ffe0ff */
[----:B------:R-:W-:-:S04]  /*0aa0*/  IMAD.WIDE.U32 R26, R27, 0x4, R14 ;  /* 0x000000041b1a7825 */ /* 0x000fc800078e000e */
[----:B------:R-:W-:Y:S01]  /*0ab0*/  IMAD.WIDE.U32 R18, R21, 0x4, R16 ;  /* 0x0000000415127825 */ /* 0x000fe200078e0010 */
[----:B--2---:R1:W-:Y:S05]  /*0ac0*/  STG.E desc[UR4][R26.64], R25 ;  /* 0x000000191a007986 */ /* 0x0043ea000c101904 */
[----:B------:R-:W2:Y:S01]  /*0ad0*/  LDG.E R19, desc[UR4][R18.64] ;  /* 0x0000000412137981 */ /* 0x000ea2000c1e1900 */
[----:B------:R-:W-:Y:S01]  /*0ae0*/  IADD3 R21, PT, PT, R29, 0x100, RZ ;  /* 0x000001001d157810 */ /* 0x000fe20007ffe0ff */
[----:B0-----:R-:W-:-:S04]  /*0af0*/  VIADD R23, R6, 0x180 ;  /* 0x0000018006177836 */ /* 0x001fc80000000000 */
[----:B------:R-:W-:-:S04]  /*0b00*/  IMAD.WIDE.U32 R20, R21, 0x4, R14 ;  /* 0x0000000415147825 */ /* 0x000fc800078e000e */
[----:B------:R-:W-:Y:S01]  /*0b10*/  IMAD.WIDE.U32 R22, R23, 0x4, R16 ;  /* 0x0000000417167825 */ /* 0x000fe200078e0010 */
[----:B--2---:R0:W-:Y:S04]  /*0b20*/  STG.E desc[UR4][R20.64], R19 ;  /* 0x0000001314007986 */ /* 0x0041e8000c101904 */
[----:B------:R2:W3:Y:S01]  /*0b30*/  LDG.E R28, desc[UR4][R22.64] ;  /* 0x00000004161c7981 */ /* 0x0004e2000c1e1900 */
[----:B------:R-:W-:-:S05]  /*0b40*/  IADD3 R24, PT, PT, R29, 0x180, RZ ;  /* 0x000001801d187810 */ /* 0x000fca0007ffe0ff */
[----:B-1----:R-:W-:Y:S01]  /*0b50*/  IMAD.WIDE.U32 R24, R24, 0x4, R14 ;  /* 0x0000000418187825 */ /* 0x002fe200078e000e */
[----:B--2---:R-:W-:-:S05]  /*0b60*/  IADD3 R23, PT, PT, R6, 0x200, RZ ;  /* 0x0000020006177810 */ /* 0x004fca0007ffe0ff */
[----:B------:R-:W-:Y:S01]  /*0b70*/  IMAD.WIDE.U32 R26, R23, 0x4, R16 ;  /* 0x00000004171a7825 */ /* 0x000fe200078e0010 */
[----:B---3--:R1:W-:Y:S05]  /*0b80*/  STG.E desc[UR4][R24.64], R28 ;  /* 0x0000001c18007986 */ /* 0x0083ea000c101904 */
[----:B------:R-:W2:Y:S01]  /*0b90*/  LDG.E R27, desc[UR4][R26.64] ;  /* 0x000000041a1b7981 */ /* 0x000ea2000c1e1900 */
[----:B------:R-:W-:Y:S02]  /*0ba0*/  IADD3 R18, PT, PT, R29, 0x200, RZ ;  /* 0x000002001d127810 */ /* 0x000fe40007ffe0ff */
[----:B------:R-:W-:-:S03]  /*0bb0*/  IADD3 R23, PT, PT, R6, 0x280, RZ ;  /* 0x0000028006177810 */ /* 0x000fc60007ffe0ff */
[----:B0-----:R-:W-:-:S04]  /*0bc0*/  IMAD.WIDE.U32 R18, R18, 0x4, R14 ;  /* 0x0000000412127825 */ /* 0x001fc800078e000e */
        /* <DEDUP_REMOVED lines=9> */
[----:B------:R-:W-:Y:S02]  /*0c60*/  IADD3 R26, PT, PT, R29, 0x300, RZ ;  /* 0x000003001d1a7810 */ /* 0x000fe40007ffe0ff */
[----:B------:R-:W-:-:S03]  /*0c70*/  IADD3 R6, PT, PT, R6, 0x380, RZ ;  /* 0x0000038006067810 */ /* 0x000fc60007ffe0ff */
[----:B0-----:R-:W-:-:S04]  /*0c80*/  IMAD.WIDE.U32 R26, R26, 0x4, R14 ;  /* 0x000000041a1a7825 */ /* 0x001fc800078e000e */
[----:B------:R-:W-:Y:S01]  /*0c90*/  IMAD.WIDE.U32 R16, R6, 0x4, R16 ;  /* 0x0000000406107825 */ /* 0x000fe200078e0010 */
[----:B--2---:R1:W-:Y:S05]  /*0ca0*/  STG.E desc[UR4][R26.64], R25 ;  /* 0x000000191a007986 */ /* 0x0043ea000c101904 */
[----:B------:R-:W2:Y:S01]  /*0cb0*/  LDG.E R17, desc[UR4][R16.64] ;  /* 0x0000000410117981 */ /* 0x000ea2000c1e1900 */
[----:B------:R-:W-:Y:S01]  /*0cc0*/  IADD3 R29, PT, PT, R29, 0x380, RZ ;  /* 0x000003801d1d7810 */ /* 0x000fe20007ffe0ff */
[----:B------:R-:W-:-:S04]  /*0cd0*/  VIADD R8, R8, 0x8 ;  /* 0x0000000808087836 */ /* 0x000fc80000000000 */
[----:B------:R-:W-:-:S05]  /*0ce0*/  IMAD.WIDE.U32 R14, R29, 0x4, R14 ;  /* 0x000000041d0e7825 */ /* 0x000fca00078e000e */
[----:B--2---:R1:W-:Y:S02]  /*0cf0*/  STG.E desc[UR4][R14.64], R17 ;  /* 0x000000110e007986 */ /* 0x0043e4000c101904 */
.L_x_3:
[----:B------:R-:W-:Y:S05]  /*0d00*/  @!P1 BRA `(.L_x_0) ;  /* 0x0000000000c09947 */ /* 0x000fea0003800000 */
[----:B------:R-:W-:Y:S02]  /*0d10*/  ISETP.GE.U32.AND P0, PT, R12, 0x4, PT ;  /* 0x000000040c00780c */ /* 0x000fe40003f06070 */
[----:B------:R-:W-:-:S04]  /*0d20*/  LOP3.LUT R6, R3, 0x3, RZ, 0xc0, !PT ;  /* 0x0000000303067812 */ /* 0x000fc800078ec0ff */
[----:B------:R-:W-:-:S07]  /*0d30*/  ISETP.NE.AND P1, PT, R6, RZ, PT ;  /* 0x000000ff0600720c */ /* 0x000fce0003f25270 */
[----:B------:R-:W-:Y:S06]  /*0d40*/  @!P0 BRA `(.L_x_4) ;  /* 0x00000000006c8947 */ /* 0x000fec0003800000 */
[----:B-12---:R-:W0:Y:S01]  /*0d50*/  LDC.64 R16, c[0x0][0x388] ;  /* 0x0000e200ff107b82 */ /* 0x006e220000000a00 */
[----:B------:R-:W-:-:S07]  /*0d60*/  LEA R25, R8, R9, 0x7 ;  /* 0x0000000908197211 */ /* 0x000fce00078e38ff */
[----:B------:R-:W1:Y:S01]  /*0d70*/  LDC.64 R14, c[0x0][0x380] ;  /* 0x0000e000ff0e7b82 */ /* 0x000e620000000a00 */
[----:B0-----:R-:W-:-:S05]  /*0d80*/  IMAD.WIDE.U32 R22, R25, 0x4, R16 ;  /* 0x0000000419167825 */ /* 0x001fca00078e0010 */
[----:B------:R-:W2:Y:S01]  /*0d90*/  LDG.E R29, desc[UR4][R22.64] ;  /* 0x00000004161d7981 */ /* 0x000ea2000c1e1900 */
[----:B------:R-:W-:Y:S02]  /*0da0*/  LEA R27, R8, R13, 0x7 ;  /* 0x0000000d081b7211 */ /* 0x000fe400078e38ff */
[----:B------:R-:W-:-:S03]  /*0db0*/  IADD3 R19, PT, PT, R25, 0x80, RZ ;  /* 0x0000008019137810 */ /* 0x000fc60007ffe0ff */
[----:B-1----:R-:W-:-:S04]  /*0dc0*/  IMAD.WIDE.U32 R12, R27, 0x4, R14 ;  /* 0x000000041b0c7825 */ /* 0x002fc800078e000e */
[----:B------:R-:W-:Y:S01]  /*0dd0*/  IMAD.WIDE.U32 R18, R19, 0x4, R16 ;  /* 0x0000000413127825 */ /* 0x000fe200078e0010 */
[----:B--2---:R0:W-:Y:S05]  /*0de0*/  STG.E desc[UR4][R12.64], R29 ;  /* 0x0000001d0c007986 */ /* 0x0041ea000c101904 */
[----:B------:R-:W2:Y:S01]  /*0df0*/  LDG.E R19, desc[UR4][R18.64] ;  /* 0x0000000412137981 */ /* 0x000ea2000c1e1900 */
[----:B------:R-:W-:Y:S01]  /*0e00*/  IADD3 R21, PT, PT, R27, 0x80, RZ ;  /* 0x000000801b157810 */ /* 0x000fe20007ffe0ff */
[----:B------:R-:W-:-:S04]  /*0e10*/  VIADD R24, R25, 0x100 ;  /* 0x0000010019187836 */ /* 0x000fc80000000000 */
[----:B------:R-:W-:-:S04]  /*0e20*/  IMAD.WIDE.U32 R20, R21, 0x4, R14 ;  /* 0x0000000415147825 */ /* 0x000fc800078e000e */
        /* <DEDUP_REMOVED lines=9> */
[----:B------:R-:W-:Y:S02]  /*0ec0*/  IADD3 R27, PT, PT, R27, 0x180, RZ ;  /* 0x000001801b1b7810 */ /* 0x000fe40007ffe0ff */
[----:B------:R-:W-:-:S03]  /*0ed0*/  IADD3 R8, PT, PT, R8, 0x4, RZ ;  /* 0x0000000408087810 */ /* 0x000fc60007ffe0ff */
[----:B------:R-:W-:-:S05]  /*0ee0*/  IMAD.WIDE.U32 R14, R27, 0x4, R14 ;  /* 0x000000041b0e7825 */ /* 0x000fca00078e000e */
[----:B--2---:R0:W-:Y:S02]  /*0ef0*/  STG.E desc[UR4][R14.64], R17 ;  /* 0x000000110e007986 */ /* 0x0041e4000c101904 */
.L_x_4:
[----:B------:R-:W-:Y:S05]  /*0f00*/  @!P1 BRA `(.L_x_0) ;  /* 0x0000000000409947 */ /* 0x000fea0003800000 */
[----:B01----:R-:W0:Y:S01]  /*0f10*/  LDC.64 R14, c[0x0][0x380] ;  /* 0x0000e000ff0e7b82 */ /* 0x003e220000000a00 */
[----:B------:R-:W-:Y:S02]  /*0f20*/  IMAD R11, R11, UR6, RZ ;  /* 0x000000060b0b7c24 */ /* 0x000fe4000f8e02ff */
[----:B------:R-:W-:Y:S02]  /*0f30*/  IMAD.MOV R16, RZ, RZ, -R6 ;  /* 0x000000ffff107224 */ /* 0x000fe400078e0a06 */
[----:B------:R-:W-:-:S03]  /*0f40*/  IMAD R11, R11, R10, R7 ;  /* 0x0000000a0b0b7224 */ /* 0x000fc600078e0207 */
[----:B------:R-:W1:Y:S02]  /*0f50*/  LDC.64 R12, c[0x0][0x388] ;  /* 0x0000e200ff0c7b82 */ /* 0x000e640000000a00 */
[----:B--2---:R-:W-:-:S07]  /*0f60*/  LEA R17, R8, R11, 0x7 ;  /* 0x0000000b08117211 */ /* 0x004fce00078e38ff */
.L_x_5:
[----:B---3--:R-:W-:-:S05]  /*0f70*/  LEA R7, R8, R9, 0x7 ;  /* 0x0000000908077211 */ /* 0x008fca00078e38ff */
[----:B-1----:R-:W-:-:S06]  /*0f80*/  IMAD.WIDE.U32 R6, R7, 0x4, R12 ;  /* 0x0000000407067825 */ /* 0x002fcc00078e000c */
[----:B------:R-:W2:Y:S01]  /*0f90*/  LDG.E R7, desc[UR4][R6.64] ;  /* 0x0000000406077981 */ /* 0x000ea2000c1e1900 */
[C---:B0-----:R-:W-:Y:S01]  /*0fa0*/  IMAD.WIDE.U32 R10, R17.reuse, 0x4, R14 ;  /* 0x00000004110a7825 */ /* 0x041fe200078e000e */
[----:B------:R-:W-:Y:S02]  /*0fb0*/  IADD3 R16, PT, PT, R16, 0x1, RZ ;  /* 0x0000000110107810 */ /* 0x000fe40007ffe0ff */
[----:B------:R-:W-:Y:S01]  /*0fc0*/  IADD3 R8, PT, PT, R8, 0x1, RZ ;  /* 0x0000000108087810 */ /* 0x000fe20007ffe0ff */
[----:B------:R-:W-:Y:S01]  /*0fd0*/  VIADD R17, R17, 0x80 ;  /* 0x0000008011117836 */ /* 0x000fe20000000000 */
[----:B------:R-:W-:Y:S01]  /*0fe0*/  ISETP.NE.AND P0, PT, R16, RZ, PT ;  /* 0x000000ff1000720c */ /* 0x000fe20003f05270 */
[----:B--2---:R3:W-:-:S12]  /*0ff0*/  STG.E desc[UR4][R10.64], R7 ;  /* 0x000000070a007986 */ /* 0x0047d8000c101904 */
[----:B------:R-:W-:Y:S05]  /*1000*/  @P0 BRA `(.L_x_5) ;  /* 0xfffffffc00d80947 */ /* 0x000fea000383ffff */
.L_x_0:
[----:B------:R-:W-:-:S13]  /*1010*/  LOP3.LUT P0, RZ, R0, 0x7f, RZ, 0xc0, !PT ;  /* 0x0000007f00ff7812 */ /* 0x000fda000780c0ff */
[----:B------:R-:W-:Y:S05]  /*1020*/  @!P0 EXIT ;  /* 0x000000000000894d */ /* 0x000fea0003800000 */
[----:B------:R-:W4:Y:S01]  /*1030*/  S2R R8, SR_TID.X ;  /* 0x0000000000087919 */ /* 0x000f220000002100 */
[----:B---3--:R-:W-:-:S04]  /*1040*/  LOP3.LUT R7, R2, 0xffffff80, RZ, 0xc0, !PT ;  /* 0xffffff8002077812 */ /* 0x008fc800078ec0ff */
[----:B------:R-:W-:-:S04]  /*1050*/  IADD3 R7, PT, PT, R0, -R7, RZ ;  /* 0x8000000700077210 */ /* 0x000fc80007ffe0ff */
[----:B----4-:R-:W-:-:S13]  /*1060*/  ISETP.GE.U32.AND P0, PT, R8, R7, PT ;  /* 0x000000070800720c */ /* 0x010fda0003f06070 */
[----:B------:R-:W-:Y:S05]  /*1070*/  @P0 EXIT ;  /* 0x000000000000094d */ /* 0x000fea0003800000 */
[----:B------:R-:W3:Y:S01]  /*1080*/  LDC.64 R6, c[0x0][0x388] ;  /* 0x0000e200ff067b82 */ /* 0x000ee20000000a00 */
[----:B------:R-:W-:-:S04]  /*1090*/  LEA R0, R3, R8, 0x7 ;  /* 0x0000000803007211 */ /* 0x000fc800078e38ff */
[----:B------:R-:W-:-:S05]  /*10a0*/  IADD3 R3, PT, PT, R4, R0, RZ ;  /* 0x0000000004037210 */ /* 0x000fca0007ffe0ff */
[----:B---3--:R-:W-:Y:S02]  /*10b0*/  IMAD.WIDE.U32 R2, R3, 0x4, R6 ;  /* 0x0000000403027825 */ /* 0x008fe400078e0006 */
[----:B------:R-:W3:Y:S04]  /*10c0*/  LDC.64 R6, c[0x0][0x380] ;  /* 0x0000e000ff067b82 */ /* 0x000ee80000000a00 */
[----:B------:R-:W4:Y:S01]  /*10d0*/  LDG.E R3, desc[UR4][R2.64] ;  /* 0x0000000402037981 */ /* 0x000f22000c1e1900 */
[----:B------:R-:W-:-:S05]  /*10e0*/  IADD3 R5, PT, PT, R5, R0, RZ ;  /* 0x0000000005057210 */ /* 0x000fca0007ffe0ff */
[----:B---3--:R-:W-:-:S05]  /*10f0*/  IMAD.WIDE.U32 R4, R5, 0x4, R6 ;  /* 0x0000000405047825 */ /* 0x008fca00078e0006 */
[----:B----4-:R-:W-:Y:S01]  /*1100*/  STG.E desc[UR4][R4.64], R3 ;  /* 0x0000000304007986 */ /* 0x010fe2000c101904 */
[----:B------:R-:W-:Y:S05]  /*1110*/  EXIT ;  /* 0x000000000000794d */ /* 0x000fea0003800000 */
.L_x_6:
[----:B------:R-:W-:-:S00]  /*1120*/  BRA `(.L_x_6) ;  /* 0xfffffffc00fc7947 */ /* 0x000fc0000383ffff */
[----:B------:R-:W-:-:S00]  /*1130*/  NOP ;  /* 0x0000000000007918 */ /* 0x000fc00000000000 */
        /* <DEDUP_REMOVED lines=12> */
.L_x_52:


//--------------------- .text._Z28deformable_im2col_gpu_kernelIfEviPKT_S2_iiiiiiiiiiiiiiiiPS0_ --------------------------
	.section	.text._Z28deformable_im2col_gpu_kernelIfEviPKT_S2_iiiiiiiiiiiiiiiiPS0_,"ax",@progbits
	.align	128
        .global         _Z28deformable_im2col_gpu_kernelIfEviPKT_S2_iiiiiiiiiiiiiiiiPS0_
        .type           _Z28deformable_im2col_gpu_kernelIfEviPKT_S2_iiiiiiiiiiiiiiiiPS0_,@function
        .size           _Z28deformable_im2col_gpu_kernelIfEviPKT_S2_iiiiiiiiiiiiiiiiPS0_,(.L_x_53 - _Z28deformable_im2col_gpu_kernelIfEviPKT_S2_iiiiiiiiiiiiiiiiPS0_)
        .other          _Z28deformable_im2col_gpu_kernelIfEviPKT_S2_iiiiiiiiiiiiiiiiPS0_,@"STO_CUDA_ENTRY STV_DEFAULT"
_Z28deformable_im2col_gpu_kernelIfEviPKT_S2_iiiiiiiiiiiiiiiiPS0_:
.text._Z28deformable_im2col_gpu_kernelIfEviPKT_S2_iiiiiiiiiiiiiiiiPS0_:
[----:B------:R-:W-:Y:S01]  /*0000*/  LDC R1, c[0x0][0x37c] ;  /* 0x0000df00ff017b82 */ /* 0x000fe20000000800 */
[----:B------:R-:W0:Y:S07]  /*0010*/  S2R R3, SR_TID.X ;  /* 0x0000000000037919 */ /* 0x000e2e0000002100 */
[----:B------:R-:W0:Y:S01]  /*0020*/  S2UR UR4, SR_CTAID.X ;  /* 0x00000000000479c3 */ /* 0x000e220000002500 */
[----:B------:R-:W1:Y:S07]  /*0030*/  LDCU UR5, c[0x0][0x380] ;  /* 0x00007000ff0577ac */ /* 0x000e6e0008000800 */
[----:B------:R-:W0:Y:S02]  /*0040*/  LDC R26, c[0x0][0x360] ;  /* 0x0000d800ff1a7b82 */ /* 0x000e240000000800 */
[----:B0-----:R-:W-:-:S05]  /*0050*/  IMAD R26, R26, UR4, R3 ;  /* 0x000000041a1a7c24 */ /* 0x001fca000f8e0203 */
[----:B-1----:R-:W-:-:S13]  /*0060*/  ISETP.GE.AND P0, PT, R26, UR5, PT ;  /* 0x000000051a007c0c */ /* 0x002fda000bf06270 */
[----:B------:R-:W-:Y:S05]  /*0070*/  @P0 EXIT ;  /* 0x000000000000094d */ /* 0x000fea0003800000 */
[----:B------:R-:W0:Y:S02]  /*0080*/  LDC.64 R30, c[0x0][0x3a0] ;  /* 0x0000e800ff1e7b82 */ /* 0x000e240000000a00 */
[----:B0-----:R-:W-:-:S04]  /*0090*/  VIMNMX R0, PT, PT, R30, R31, PT ;  /* 0x0000001f1e007248 */ /* 0x001fc80003fe0100 */
[----:B------:R-:W-:-:S13]  /*00a0*/  ISETP.GE.AND P0, PT, R0, 0x1, PT ;  /* 0x000000010000780c */ /* 0x000fda0003f06270 */
[----:B------:R-:W-:Y:S05]  /*00b0*/  @!P0 EXIT ;  /* 0x000000000000894d */ /* 0x000fea0003800000 */
[----:B------:R-:W0:Y:S01]  /*00c0*/  LDC.64 R24, c[0x0][0x3d0] ;  /* 0x0000f400ff187b82 */ /* 0x000e220000000a00 */
[----:B------:R-:W1:Y:S01]  /*00d0*/  LDCU.64 UR6, c[0x0][0x398] ;  /* 0x00007300ff0677ac */ /* 0x000e620008000a00 */
[----:B------:R-:W2:Y:S01]  /*00e0*/  LDCU UR4, c[0x0][0x3c4] ;  /* 0x00007880ff0477ac */ /* 0x000ea20008000800 */
[----:B------:R-:W3:Y:S01]  /*00f0*/  LDCU.64 UR10, c[0x0][0x358] ;  /* 0x00006b00ff0a77ac */ /* 0x000ee20008000a00 */
[----:B------:R-:W4:Y:S01]  /*0100*/  LDCU UR17, c[0x0][0x3bc] ;  /* 0x00007780ff1177ac */ /* 0x000f220008000800 */
[----:B-1----:R-:W-:Y:S01]  /*0110*/  I2FP.F32.S32 R29, UR7 ;  /* 0x00000007001d7c45 */ /* 0x002fe20008201400 */
[----:B------:R-:W-:Y:S01]  /*0120*/  UIADD3 UR8, UPT, UPT, UR7, -0x1, URZ ;  /* 0xffffffff07087890 */ /* 0x000fe2000fffe0ff */
[----:B------:R-:W-:Y:S01]  /*0130*/  I2FP.F32.S32 R28, UR6 ;  /* 0x00000006001c7c45 */ /* 0x000fe20008201400 */
[----:B------:R-:W-:Y:S01]  /*0140*/  UIADD3 UR9, UPT, UPT, UR6, -0x1, URZ ;  /* 0xffffffff06097890 */ /* 0x000fe2000fffe0ff */
[----:B0-----:R-:W-:Y:S02]  /*0150*/  IMAD R30, R24, R25, RZ ;  /* 0x00000019181e7224 */ /* 0x001fe400078e02ff */
[C---:B------:R-:W-:Y:S01]  /*0160*/  IMAD R24, R31.reuse, R24, RZ ;  /* 0x000000181f187224 */ /* 0x040fe200078e02ff */
[----:B------:R-:W-:Y:S01]  /*0170*/  SHF.L.U32 R31, R31, 0x1, RZ ;  /* 0x000000011f1f7819 */ /* 0x000fe200000006ff */
[----:B--2---:R-:W-:-:S02]  /*0180*/  IMAD R27, R30, UR4, RZ ;  /* 0x000000041e1b7c24 */ /* 0x004fc4000f8e02ff */
[----:B---34-:R-:W-:-:S07]  /*0190*/  IMAD.SHL.U32 R24, R24, 0x2, RZ ;  /* 0x0000000218187824 */ /* 0x018fce00078e00ff */
.L_x_11:
[----:B------:R-:W0:Y:S01]  /*01a0*/  LDC R3, c[0x0][0x3d4] ;  /* 0x0000f500ff037b82 */ /* 0x000e220000000800 */
[----:B------:R-:W-:Y:S01]  /*01b0*/  IABS R8, R26 ;  /* 0x0000001a00087213 */ /* 0x000fe20000000000 */
[----:B------:R-:W1:Y:S01]  /*01c0*/  LDCU.64 UR4, c[0x0][0x3a0] ;  /* 0x00007400ff0477ac */ /* 0x000e620008000a00 */
[----:B------:R-:W-:Y:S01]  /*01d0*/  IMAD.MOV.U32 R18, RZ, RZ, RZ ;  /* 0x000000ffff127224 */ /* 0x000fe200078e00ff */
[----:B------:R-:W2:Y:S04]  /*01e0*/  LDCU UR7, c[0x0][0x3c4] ;  /* 0x00007880ff0777ac */ /* 0x000ea80008000800 */
[----:B------:R-:W3:Y:S01]  /*01f0*/  LDC R0, c[0x0][0x3d0] ;  /* 0x0000f400ff007b82 */ /* 0x000ee20000000800 */
[----:B------:R-:W4:Y:S01]  /*0200*/  LDCU UR16, c[0x0][0x3c8] ;  /* 0x00007900ff1077ac */ /* 0x000f220008000800 */
[----:B------:R-:W5:Y:S01]  /*0210*/  LDCU.64 UR14, c[0x0][0x3d8] ;  /* 0x00007b00ff0e77ac */ /* 0x000f620008000a00 */
[----:B------:R-:W4:Y:S01]  /*0220*/  LDCU.64 UR12, c[0x0][0x3b0] ;  /* 0x00007600ff0c77ac */ /* 0x000f220008000a00 */
[----:B-1----:R-:W-:Y:S01]  /*0230*/  UIMAD UR6, UR4, UR5, URZ ;  /* 0x00000005040672a4 */ /* 0x002fe2000f8e02ff */
[----:B0-----:R-:W-:Y:S01]  /*0240*/  IABS R9, R3 ;  /* 0x0000000300097213 */ /* 0x001fe20000000000 */
[----:B------:R-:W0:Y:S03]  /*0250*/  LDCU.64 UR4, c[0x0][0x398] ;  /* 0x00007300ff0477ac */ /* 0x000e260008000a00 */
[----:B------:R-:W1:Y:S01]  /*0260*/  I2F.RP R2, R9 ;  /* 0x0000000900027306 */ /* 0x000e620000209400 */
[----:B--2---:R-:W-:-:S07]  /*0270*/  UIMAD UR7, UR6, UR7, URZ ;  /* 0x00000007060772a4 */ /* 0x004fce000f8e02ff */
[----:B-1----:R-:W1:Y:S01]  /*0280*/  MUFU.RCP R2, R2 ;  /* 0x0000000200027308 */ /* 0x002e620000001000 */
[----:B0-----:R-:W-:Y:S01]  /*0290*/  UIMAD UR4, UR5, UR4, URZ ;  /* 0x00000004050472a4 */ /* 0x001fe2000f8e02ff */
[----:B-1----:R-:W-:-:S06]  /*02a0*/  IADD3 R4, PT, PT, R2, 0xffffffe, RZ ;  /* 0x0ffffffe02047810 */ /* 0x002fcc0007ffe0ff */
[----:B------:R0:W1:Y:S02]  /*02b0*/  F2I.FTZ.U32.TRUNC.NTZ R5, R4 ;  /* 0x0000000400057305 */ /* 0x000064000021f000 */
[----:B0-----:R-:W-:Y:S02]  /*02c0*/  HFMA2 R4, -RZ, RZ, 0, 0 ;  /* 0x00000000ff047431 */ /* 0x001fe400000001ff */
[----:B-1----:R-:W-:-:S04]  /*02d0*/  IMAD.MOV R6, RZ, RZ, -R5 ;  /* 0x000000ffff067224 */ /* 0x002fc800078e0a05 */
[----:B------:R-:W-:Y:S01]  /*02e0*/  IMAD R7, R6, R9, RZ ;  /* 0x0000000906077224 */ /* 0x000fe200078e02ff */
[----:B---3--:R-:W-:-:S03]  /*02f0*/  IABS R6, R0 ;  /* 0x0000000000067213 */ /* 0x008fc60000000000 */
[----:B------:R-:W-:Y:S01]  /*0300*/  IMAD.HI.U32 R5, R5, R7, R4 ;  /* 0x0000000705057227 */ /* 0x000fe200078e0004 */
[----:B------:R-:W-:Y:S01]  /*0310*/  LOP3.LUT R4, R26, R3, RZ, 0x3c, !PT ;  /* 0x000000031a047212 */ /* 0x000fe200078e3cff */
[----:B------:R-:W0:Y:S03]  /*0320*/  I2F.RP R7, R6 ;  /* 0x0000000600077306 */ /* 0x000e260000209400 */
[----:B------:R-:W-:Y:S01]  /*0330*/  ISETP.GE.AND P2, PT, R4, RZ, PT ;  /* 0x000000ff0400720c */ /* 0x000fe20003f46270 */
[----:B------:R-:W-:Y:S01]  /*0340*/  IMAD.HI.U32 R11, R5, R8, RZ ;  /* 0x00000008050b7227 */ /* 0x000fe200078e00ff */
[----:B------:R-:W-:-:S03]  /*0350*/  MOV R4, RZ ;  /* 0x000000ff00047202 */ /* 0x000fc60000000f00 */
[----:B------:R-:W-:-:S04]  /*0360*/  IMAD.MOV R2, RZ, RZ, -R11 ;  /* 0x000000ffff027224 */ /* 0x000fc800078e0a0b */
[C---:B------:R-:W-:Y:S01]  /*0370*/  IMAD R2, R9.reuse, R2, R8 ;  /* 0x0000000209027224 */ /* 0x040fe200078e0208 */
[----:B0-----:R-:W0:Y:S04]  /*0380*/  MUFU.RCP R7, R7 ;  /* 0x0000000700077308 */ /* 0x001e280000001000 */
[----:B------:R-:W-:-:S13]  /*0390*/  ISETP.GT.U32.AND P1, PT, R9, R2, PT ;  /* 0x000000020900720c */ /* 0x000fda0003f24070 */
[-C--:B------:R-:W-:Y:S01]  /*03a0*/  @!P1 IADD3 R2, PT, PT, R2, -R9.reuse, RZ ;  /* 0x8000000902029210 */ /* 0x080fe20007ffe0ff */
[----:B0-----:R-:W-:Y:S01]  /*03b0*/  VIADD R5, R7, 0xffffffe ;  /* 0x0ffffffe07057836 */ /* 0x001fe20000000000 */
[----:B------:R-:W-:Y:S02]  /*03c0*/  @!P1 IADD3 R11, PT, PT, R11, 0x1, RZ ;  /* 0x000000010b0b9810 */ /* 0x000fe40007ffe0ff */
[----:B------:R-:W-:Y:S02]  /*03d0*/  ISETP.GE.U32.AND P0, PT, R2, R9, PT ;  /* 0x000000090200720c */ /* 0x000fe40003f06070 */
[----:B------:R-:W0:Y:S01]  /*03e0*/  LDC R2, c[0x0][0x3c4] ;  /* 0x0000f100ff027b82 */ /* 0x000e220000000800 */
[----:B------:R-:W1:Y:S01]  /*03f0*/  F2I.FTZ.U32.TRUNC.NTZ R5, R5 ;  /* 0x0000000500057305 */ /* 0x000e62000021f000 */
[----:B------:R-:W-:-:S09]  /*0400*/  ISETP.NE.AND P1, PT, R3, RZ, PT ;  /* 0x000000ff0300720c */ /* 0x000fd20003f25270 */
[----:B------:R-:W-:-:S04]  /*0410*/  @P0 VIADD R11, R11, 0x1 ;  /* 0x000000010b0b0836 */ /* 0x000fc80000000000 */
[----:B------:R-:W-:Y:S01]  /*0420*/  @!P2 IMAD.MOV R11, RZ, RZ, -R11 ;  /* 0x000000ffff0ba224 */ /* 0x000fe200078e0a0b */
[----:B-1----:R-:W-:Y:S02]  /*0430*/  IADD3 R9, PT, PT, RZ, -R5, RZ ;  /* 0x80000005ff097210 */ /* 0x002fe40007ffe0ff */
[----:B------:R-:W-:-:S03]  /*0440*/  @!P1 LOP3.LUT R11, RZ, R3, RZ, 0x33, !PT ;  /* 0x00000003ff0b9212 */ /* 0x000fc600078e33ff */
[----:B------:R-:W-:Y:S01]  /*0450*/  IMAD R9, R9, R6, RZ ;  /* 0x0000000609097224 */ /* 0x000fe200078e02ff */
[----:B------:R-:W-:Y:S01]  /*0460*/  IABS R8, R11 ;  /* 0x0000000b00087213 */ /* 0x000fe20000000000 */
[----:B------:R-:W-:Y:S01]  /*0470*/  IMAD.MOV R22, RZ, RZ, -R11 ;  /* 0x000000ffff167224 */ /* 0x000fe200078e0a0b */
[----:B0-----:R-:W-:Y:S01]  /*0480*/  IABS R7, R2 ;  /* 0x0000000200077213 */ /* 0x001fe20000000000 */
[----:B------:R-:W-:-:S04]  /*0490*/  IMAD.HI.U32 R4, R5, R9, R4 ;  /* 0x0000000905047227 */ /* 0x000fc800078e0004 */
[----:B------:R-:W-:Y:S02]  /*04a0*/  IMAD.MOV.U32 R5, RZ, RZ, R8 ;  /* 0x000000ffff057224 */ /* 0x000fe400078e0008 */
[----:B------:R-:W0:Y:S01]  /*04b0*/  I2F.RP R8, R7 ;  /* 0x0000000700087306 */ /* 0x000e220000209400 */
[----:B------:R-:W-:Y:S02]  /*04c0*/  IMAD R22, R3, R22, R26 ;  /* 0x0000001603167224 */ /* 0x000fe400078e021a */
[----:B------:R-:W-:-:S05]  /*04d0*/  IMAD.HI.U32 R4, R4, R5, RZ ;  /* 0x0000000504047227 */ /* 0x000fca00078e00ff */
[----:B------:R-:W-:-:S05]  /*04e0*/  IADD3 R9, PT, PT, -R4, RZ, RZ ;  /* 0x000000ff04097210 */ /* 0x000fca0007ffe1ff */
[C---:B------:R-:W-:Y:S01]  /*04f0*/  IMAD R5, R6.reuse, R9, R5 ;  /* 0x0000000906057224 */ /* 0x040fe200078e0205 */
[----:B0-----:R-:W0:Y:S04]  /*0500*/  MUFU.RCP R8, R8 ;  /* 0x0000000800087308 */ /* 0x001e280000001000 */
[----:B------:R-:W-:-:S13]  /*0510*/  ISETP.GT.U32.AND P1, PT, R6, R5, PT ;  /* 0x000000050600720c */ /* 0x000fda0003f24070 */
[----:B------:R-:W-:Y:S01]  /*0520*/  @!P1 IMAD.IADD R5, R5, 0x1, -R6 ;  /* 0x0000000105059824 */ /* 0x000fe200078e0a06 */
[----:B0-----:R-:W-:Y:S01]  /*0530*/  IADD3 R9, PT, PT, R8, 0xffffffe, RZ ;  /* 0x0ffffffe08097810 */ /* 0x001fe20007ffe0ff */
[----:B------:R-:W-:Y:S01]  /*0540*/  @!P1 VIADD R4, R4, 0x1 ;  /* 0x0000000104049836 */ /* 0x000fe20000000000 */
[----:B------:R-:W-:Y:S02]  /*0550*/  ISETP.NE.AND P1, PT, R0, RZ, PT ;  /* 0x000000ff0000720c */ /* 0x000fe40003f25270 */
[----:B------:R-:W-:Y:S02]  /*0560*/  ISETP.GE.U32.AND P0, PT, R5, R6, PT ;  /* 0x000000060500720c */ /* 0x000fe40003f06070 */
[----:B------:R-:W0:Y:S01]  /*0570*/  F2I.FTZ.U32.TRUNC.NTZ R5, R9 ;  /* 0x0000000900057305 */ /* 0x000e22000021f000 */
[----:B------:R-:W-:-:S04]  /*0580*/  LOP3.LUT R6, R11, R0, RZ, 0x3c, !PT ;  /* 0x000000000b067212 */ /* 0x000fc800078e3cff */
[----:B------:R-:W-:-:S06]  /*0590*/  ISETP.GE.AND P2, PT, R6, RZ, PT ;  /* 0x000000ff0600720c */ /* 0x000fcc0003f46270 */
[----:B------:R-:W-:-:S05]  /*05a0*/  @P0 IADD3 R4, PT, PT, R4, 0x1, RZ ;  /* 0x0000000104040810 */ /* 0x000fca0007ffe0ff */
[----:B------:R-:W-:Y:S01]  /*05b0*/  IMAD.MOV.U32 R15, RZ, RZ, R4 ;  /* 0x000000ffff0f7224 */ /* 0x000fe200078e0004 */
[----:B0-----:R-:W-:-:S03]  /*05c0*/  IADD3 R4, PT, PT, RZ, -R5, RZ ;  /* 0x80000005ff047210 */ /* 0x001fc60007ffe0ff */
[----:B------:R-:W-:Y:S01]  /*05d0*/  @!P2 IMAD.MOV R15, RZ, RZ, -R15 ;  /* 0x000000ffff0fa224 */ /* 0x000fe200078e0a0f */
[----:B------:R-:W-:Y:S01]  /*05e0*/  @!P1 LOP3.LUT R15, RZ, R0, RZ, 0x33, !PT ;  /* 0x00000000ff0f9212 */ /* 0x000fe200078e33ff */
[----:B------:R-:W-:Y:S02]  /*05f0*/  IMAD R9, R4, R7, RZ ;  /* 0x0000000704097224 */ /* 0x000fe400078e02ff */
[----:B------:R-:W-:Y:S01]  /*0600*/  HFMA2 R4, -RZ, RZ, 0, 0 ;  /* 0x00000000ff047431 */ /* 0x000fe200000001ff */
[----:B------:R-:W-:Y:S02]  /*0610*/  IABS R6, R15 ;  /* 0x0000000f00067213 */ /* 0x000fe40000000000 */
[----:B------:R-:W-:-:S05]  /*0620*/  IADD3 R25, PT, PT, -R15, RZ, RZ ;  /* 0x000000ff0f197210 */ /* 0x000fca0007ffe1ff */
[----:B------:R-:W-:Y:S02]  /*0630*/  IMAD R25, R0, R25, R11 ;  /* 0x0000001900197224 */ /* 0x000fe400078e020b */
[----:B------:R-:W-:Y:S02]  /*0640*/  IMAD.HI.U32 R4, R5, R9, R4 ;  /* 0x0000000905047227 */ /* 0x000fe400078e0004 */
[----:B------:R-:W0:Y:S04]  /*0650*/  LDC.64 R8, c[0x0][0x388] ;  /* 0x0000e200ff087b82 */ /* 0x000e280000000a00 */
[----:B------:R-:W-:-:S04]  /*0660*/  IMAD.HI.U32 R4, R4, R6, RZ ;  /* 0x0000000604047227 */ /* 0x000fc800078e00ff */
[----:B------:R-:W-:-:S04]  /*0670*/  IMAD.MOV R5, RZ, RZ, -R4 ;  /* 0x000000ffff057224 */ /* 0x000fc800078e0a04 */
[----:B------:R-:W-:Y:S01]  /*0680*/  IMAD R6, R7, R5, R6 ;  /* 0x0000000507067224 */ /* 0x000fe200078e0206 */
[----:B------:R-:W-:-:S04]  /*0690*/  LOP3.LUT R5, R15, R2, RZ, 0x3c, !PT ;  /* 0x000000020f057212 */ /* 0x000fc800078e3cff */
[----:B------:R-:W-:Y:S02]  /*06a0*/  ISETP.GT.U32.AND P1, PT, R7, R6, PT ;  /* 0x000000060700720c */ /* 0x000fe40003f24070 */
[----:B------:R-:W-:-:S11]  /*06b0*/  ISETP.GE.AND P2, PT, R5, RZ, PT ;  /* 0x000000ff0500720c */ /* 0x000fd60003f46270 */
[-C--:B------:R-:W-:Y:S01]  /*06c0*/  @!P1 IADD3 R6, PT, PT, R6, -R7.reuse, RZ ;  /* 0x8000000706069210 */ /* 0x080fe20007ffe0ff */
[----:B------:R-:W-:Y:S01]  /*06d0*/  @!P1 VIADD R4, R4, 0x1 ;  /* 0x0000000104049836 */ /* 0x000fe20000000000 */
[----:B------:R-:W-:Y:S02]  /*06e0*/  ISETP.NE.AND P1, PT, R2, RZ, PT ;  /* 0x000000ff0200720c */ /* 0x000fe40003f25270 */
[----:B------:R-:W-:Y:S02]  /*06f0*/  ISETP.GE.U32.AND P0, PT, R6, R7, PT ;  /* 0x000000070600720c */ /* 0x000fe40003f06070 */
[----:B------:R-:W4:Y:S11]  /*0700*/  LDC.64 R6, c[0x0][0x3a8] ;  /* 0x0000ea00ff067b82 */ /* 0x000f360000000a00 */
[----:B------:R-:W-:-:S05]  /*0710*/  @P0 IADD3 R4, PT, PT, R4, 0x1, RZ ;  /* 0x0000000104040810 */ /* 0x000fca0007ffe0ff */
[----:B------:R-:W-:Y:S02]  /*0720*/  IMAD.MOV.U32 R10, RZ, RZ, R4 ;  /* 0x000000ffff0a7224 */ /* 0x000fe400078e0004 */
[----:B------:R-:W1:Y:S03]  /*0730*/  LDC.64 R4, c[0x0][0x390] ;  /* 0x0000e400ff047b82 */ /* 0x000e660000000a00 */
[----:B------:R-:W-:Y:S02]  /*0740*/  @!P2 IADD3 R10, PT, PT, -R10, RZ, RZ ;  /* 0x000000ff0a0aa210 */ /* 0x000fe40007ffe1ff */
[----:B------:R-:W-:Y:S01]  /*0750*/  @!P1 LOP3.LUT R10, RZ, R2, RZ, 0x33, !PT ;  /* 0x00000002ff0a9212 */ /* 0x000fe200078e33ff */
[----:B----4-:R-:W-:Y:S02]  /*0760*/  IMAD R20, R22, UR13, -R7 ;  /* 0x0000000d16147c24 */ /* 0x010fe4000f8e0a07 */
[----:B------:R-:W-:-:S02]  /*0770*/  IMAD R23, R25, UR12, -R6 ;  /* 0x0000000c19177c24 */ /* 0x000fc4000f8e0a06 */
[----:B------:R-:W-:-:S04]  /*0780*/  IMAD.MOV R13, RZ, RZ, -R10 ;  /* 0x000000ffff0d7224 */ /* 0x000fc800078e0a0a */
[----:B------:R-:W-:-:S04]  /*0790*/  IMAD R13, R2, R13, R15 ;  /* 0x0000000d020d7224 */ /* 0x000fc800078e020f */
[----:B------:R-:W-:-:S04]  /*07a0*/  IMAD R2, R10, UR7, R13 ;  /* 0x000000070a027c24 */ /* 0x000fc8000f8e020d */
[----:B------:R-:W-:Y:S02]  /*07b0*/  IMAD R2, R2, R0, R25 ;  /* 0x0000000002027224 */ /* 0x000fe400078e0219 */
[----:B------:R-:W-:Y:S02]  /*07c0*/  IMAD R0, R30, UR6, RZ ;  /* 0x000000061e007c24 */ /* 0x000fe4000f8e02ff */
[----:B------:R-:W-:Y:S01]  /*07d0*/  IMAD R3, R2, R3, RZ ;  /* 0x0000000302037224 */ /* 0x000fe200078e02ff */
[----:B------:R-:W-:Y:S02]  /*07e0*/  SHF.R.S32.HI R2, RZ, 0x1f, R22 ;  /* 0x0000001fff027819 */ /* 0x000fe40000011416 */
[----:B------:R-:W-:Y:S01]  /*07f0*/  SHF.L.U32 R12, R0, 0x1, RZ ;  /* 0x00000001000c7819 */ /* 0x000fe200000006ff */
[----:B------:R-:W-:Y:S01]  /*0800*/  IMAD R0, R13, UR16, R10 ;  /* 0x000000100d007c24 */ /* 0x000fe2000f8e020a */
[----:B------:R-:W-:-:S03]  /*0810*/  IADD3 R11, P0, PT, R22, R3, RZ ;  /* 0x00000003160b7210 */ /* 0x000fc60007f1e0ff */
[----:B------:R-:W-:Y:S01]  /*0820*/  IMAD R13, R12, R13, RZ ;  /* 0x0000000d0c0d7224 */ /* 0x000fe200078e02ff */
[----:B------:R-:W-:Y:S01]  /*0830*/  LEA.HI.X.SX32 R2, R3, R2, 0x1, P0 ;  /* 0x0000000203027211 */ /* 0x000fe200000f0eff */
[----:B------:R-:W-:Y:S01]  /*0840*/  IMAD R3, R0, UR4, RZ ;  /* 0x0000000400037c24 */ /* 0x000fe2000f8e02ff */
[----:B-----5:R-:W-:Y:S01]  /*0850*/  LEA R10, P0, R11, UR14, 0x2 ;  /* 0x0000000e0b0a7c11 */ /* 0x020fe2000f8010ff */
[----:B-1----:R-:W-:-:S03]  /*0860*/  IMAD.WIDE R4, R13, 0x4, R4 ;  /* 0x000000040d047825 */ /* 0x002fc600078e0204 */
[----:B------:R-:W-:Y:S01]  /*0870*/  LEA.HI.X R11, R11, UR15, R2, 0x2, P0 ;  /* 0x0000000f0b0b7c11 */ /* 0x000fe200080f1402 */
[----:B0-----:R-:W-:-:S08]  /*0880*/  IMAD.WIDE R2, R3, 0x4, R8 ;  /* 0x0000000403027825 */ /* 0x001fd000078e0208 */
.L_x_10:
[----:B------:R-:W0:Y:S01]  /*0890*/  LDC.64 R6, c[0x0][0x3d0] ;  /* 0x0000f400ff067b82 */ /* 0x000e220000000a00 */
[----:B------:R-:W1:Y:S01]  /*08a0*/  LDCU UR4, c[0x0][0x3b8] ;  /* 0x00007700ff0477ac */ /* 0x000e620008000800 */
[----:B------:R-:W-:Y:S01]  /*08b0*/  IMAD R9, R31, R18, RZ ;  /* 0x000000121f097224 */ /* 0x000fe200078e02ff */
[----:B------:R-:W-:Y:S01]  /*08c0*/  MOV R17, R20 ;  /* 0x0000001400117202 */ /* 0x000fe20000000f00 */
[----:B------:R-:W-:Y:S01]  /*08d0*/  IMAD R21, R24, R18, R25 ;  /* 0x0000001218157224 */ /* 0x000fe200078e0219 */
[----:B------:R-:W2:Y:S01]  /*08e0*/  LDCU.64 UR6, c[0x0][0x3a0] ;  /* 0x00007400ff0677ac */ /* 0x000ea20008000a00 */
[C---:B-1----:R-:W-:Y:S01]  /*08f0*/  IMAD R16, R18.reuse, UR4, R23 ;  /* 0x0000000412107c24 */ /* 0x042fe2000f8e0217 */
[----:B------:R-:W-:Y:S01]  /*0900*/  IADD3 R18, PT, PT, R18, 0x1, RZ ;  /* 0x0000000112127810 */ /* 0x000fe20007ffe0ff */
[----:B--2---:R-:W-:Y:S01]  /*0910*/  UIADD3 UR4, UPT, UPT, -UR7, URZ, URZ ;  /* 0x000000ff07047290 */ /* 0x004fe2000fffe1ff */
[----:B0-----:R-:W-:Y:S02]  /*0920*/  IMAD R6, R9, R6, R6 ;  /* 0x0000000609067224 */ /* 0x001fe400078e0206 */
[----:B------:R-:W-:Y:S01]  /*0930*/  ISETP.NE.AND P2, PT, R18, UR6, PT ;  /* 0x0000000612007c0c */ /* 0x000fe2000bf45270 */
[----:B------:R-:W-:Y:S01]  /*0940*/  IMAD R21, R21, R7, R22 ;  /* 0x0000000715157224 */ /* 0x000fe200078e0216 */
[----:B------:R-:W-:Y:S01]  /*0950*/  I2FP.F32.S32 R16, R16 ;  /* 0x0000001000107245 */ /* 0x000fe20000201400 */
[----:B------:R-:W-:-:S02]  /*0960*/  IMAD.IADD R6, R25, 0x1, R6 ;  /* 0x0000000119067824 */ /* 0x000fc400078e0206 */
[----:B------:R-:W-:Y:S02]  /*0970*/  IMAD.U32 R0, RZ, RZ, UR4 ;  /* 0x00000004ff007e24 */ /* 0x000fe4000f8e00ff */
[----:B------:R-:W-:-:S07]  /*0980*/  IMAD R19, R6, R7, R22 ;  /* 0x0000000706137224 */ /* 0x000fce00078e0216 */
.L_x_9:
[----:B------:R-:W-:-:S04]  /*0990*/  IMAD.WIDE R6, R19, 0x4, R4 ;  /* 0x0000000413067825 */ /* 0x000fc800078e0204 */
[----:B------:R-:W-:Y:S02]  /*09a0*/  IMAD.WIDE R8, R21, 0x4, R4 ;  /* 0x0000000415087825 */ /* 0x000fe400078e0204 */
[----:B------:R0:W2:Y:S04]  /*09b0*/  LDG.E R6, desc[UR10][R6.64] ;  /* 0x0000000a06067981 */ /* 0x0000a8000c1e1900 */
[----:B------:R-:W3:Y:S01]  /*09c0*/  LDG.E R9, desc[UR10][R8.64] ;  /* 0x0000000a08097981 */ /* 0x000ee2000c1e1900 */
[----:B------:R-:W-:Y:S01]  /*09d0*/  I2FP.F32.S32 R13, R17 ;  /* 0x00000011000d7245 */ /* 0x000fe20000201400 */
[----:B------:R-:W-:Y:S01]  /*09e0*/  BSSY.RECONVERGENT B0, `(.L_x_7) ;  /* 0x0000043000007945 */ /* 0x000fe20003800200 */
[----:B0-----:R-:W-:-:S03]  /*09f0*/  IMAD.MOV.U32 R7, RZ, RZ, R11 ;  /* 0x000000ffff077224 */ /* 0x001fc600078e000b */
[----:B--2---:R-:W-:Y:S01]  /*0a00*/  FADD R32, R6, R13 ;  /* 0x0000000d06207221 */ /* 0x004fe20000000000 */
[----:B------:R-:W-:Y:S01]  /*0a10*/  HFMA2 R13, -RZ, RZ, 0, 0 ;  /* 0x00000000ff0d7431 */ /* 0x000fe200000001ff */
[----:B------:R-:W-:Y:S01]  /*0a20*/  MOV R6, R10 ;  /* 0x0000000a00067202 */ /* 0x000fe20000000f00 */
[----:B---3--:R-:W-:Y:S02]  /*0a30*/  FADD R33, R16, R9 ;  /* 0x0000000910217221 */ /* 0x008fe40000000000 */
[----:B------:R-:W-:-:S04]  /*0a40*/  FSETP.GT.AND P0, PT, R32, -1, PT ;  /* 0xbf8000002000780b */ /* 0x000fc80003f04000 */
[----:B------:R-:W-:-:S04]  /*0a50*/  FSETP.LEU.OR P0, PT, R33, -1, !P0 ;  /* 0xbf8000002100780b */ /* 0x000fc8000470b400 */
[----:B------:R-:W-:-:S04]  /*0a60*/  FSETP.GEU.OR P0, PT, R33, R28, P0 ;  /* 0x0000001c2100720b */ /* 0x000fc8000070e400 */
[----:B------:R-:W-:-:S13]  /*0a70*/  FSETP.GEU.OR P0, PT, R32, R29, P0 ;  /* 0x0000001d2000720b */ /* 0x000fda000070e400 */
[----:B------:R-:W-:Y:S05]  /*0a80*/  @P0 BRA `(.L_x_8) ;  /* 0x0000000000e00947 */ /* 0x000fea0003800000 */
[----:B------:R-:W0:Y:S08]  /*0a90*/  F2I.FLOOR.NTZ R35, R32 ;  /* 0x0000002000237305 */ /* 0x000e300000207100 */
[----:B------:R-:W1:Y:S01]  /*0aa0*/  F2I.FLOOR.NTZ R34, R33 ;  /* 0x0000002100227305 */ /* 0x000e620000207100 */
[----:B0-----:R-:W-:-:S04]  /*0ab0*/  ISETP.GE.AND P0, PT, R35, UR8, PT ;  /* 0x0000000823007c0c */ /* 0x001fc8000bf06270 */
[C---:B-1----:R-:W-:Y:S01]  /*0ac0*/  ISETP.LT.OR P3, PT, R34.reuse, RZ, P0 ;  /* 0x000000ff2200720c */ /* 0x042fe20000761670 */
[C---:B------:R-:W-:Y:S01]  /*0ad0*/  VIADD R14, R34.reuse, 0x1 ;  /* 0x00000001220e7836 */ /* 0x040fe20000000000 */
[C---:B------:R-:W-:Y:S02]  /*0ae0*/  LOP3.LUT R8, R34.reuse, R35, RZ, 0xfc, !PT ;  /* 0x0000002322087212 */ /* 0x040fe400078efcff */
[----:B------:R-:W-:Y:S02]  /*0af0*/  ISETP.GE.OR P0, PT, R34, UR9, P0 ;  /* 0x0000000922007c0c */ /* 0x000fe40008706670 */
[----:B------:R-:W-:Y:S02]  /*0b00*/  ISETP.GE.AND P4, PT, R8, RZ, PT ;  /* 0x000000ff0800720c */ /* 0x000fe40003f86270 */
[----:B------:R-:W-:-:S04]  /*0b10*/  ISETP.GE.AND P1, PT, R34, UR9, PT ;  /* 0x0000000922007c0c */ /* 0x000fc8000bf26270 */
[----:B------:R-:W-:Y:S01]  /*0b20*/  ISETP.LT.OR P1, PT, R35, RZ, P1 ;  /* 0x000000ff2300720c */ /* 0x000fe20000f21670 */
[----:B------:R-:W0:Y:S08]  /*0b30*/  @!P3 LDC R9, c[0x0][0x39c] ;  /* 0x0000e700ff09bb82 */ /* 0x000e300000000800 */
[----:B------:R-:W1:Y:S08]  /*0b40*/  @P4 LDC R11, c[0x0][0x39c] ;  /* 0x0000e700ff0b4b82 */ /* 0x000e700000000800 */
[----:B------:R-:W2:Y:S08]  /*0b50*/  @!P0 LDC R13, c[0x0][0x39c] ;  /* 0x0000e700ff0d8b82 */ /* 0x000eb00000000800 */
[----:B------:R-:W3:Y:S01]  /*0b60*/  @!P1 LDC R12, c[0x0][0x39c] ;  /* 0x0000e700ff0c9b82 */ /* 0x000ee20000000800 */
[----:B0-----:R-:W-:Y:S01]  /*0b70*/  @!P3 IMAD R8, R34, R9, RZ ;  /* 0x000000092208b224 */ /* 0x001fe200078e02ff */
[----:B------:R-:W-:-:S04]  /*0b80*/  @!P3 SHF.R.S32.HI R9, RZ, 0x1f, R35 ;  /* 0x0000001fff09b819 */ /* 0x000fc80000011423 */
[----:B------:R-:W-:Y:S01]  /*0b90*/  @!P3 IADD3 R15, P5, PT, R35, R8, RZ ;  /* 0x00000008230fb210 */ /* 0x000fe20007fbe0ff */
[----:B-1----:R-:W-:-:S03]  /*0ba0*/  @P4 IMAD R11, R34, R11, R35 ;  /* 0x0000000b220b4224 */ /* 0x002fc600078e0223 */
[----:B------:R-:W-:Y:S02]  /*0bb0*/  @!P3 LEA.HI.X.SX32 R9, R8, R9, 0x1, P5 ;  /* 0x000000090809b211 */ /* 0x000fe400028f0eff */
[----:B------:R-:W-:Y:S01]  /*0bc0*/  @!P3 LEA R8, P5, R15, R2, 0x2 ;  /* 0x000000020f08b211 */ /* 0x000fe200078a10ff */
[----:B------:R-:W-:-:S03]  /*0bd0*/  @P4 IMAD.WIDE R10, R11, 0x4, R2 ;  /* 0x000000040b0a4825 */ /* 0x000fc600078e0202 */
[----:B------:R-:W-:Y:S01]  /*0be0*/  @!P3 LEA.HI.X R9, R15, R3, R9, 0x2, P5 ;  /* 0x000000030f09b211 */ /* 0x000fe200028f1409 */
[C---:B--2---:R-:W-:Y:S02]  /*0bf0*/  @!P0 IMAD R36, R14.reuse, R13, RZ ;  /* 0x0000000d0e248224 */ /* 0x044fe400078e02ff */
[----:B------:R-:W2:Y:S03]  /*0c00*/  @P4 LDG.E R10, desc[UR10][R10.64] ;  /* 0x0000000a0a0a4981 */ /* 0x000ea6000c1e1900 */
[----:B------:R-:W-:Y:S01]  /*0c10*/  @!P0 SHF.R.S32.HI R13, RZ, 0x1f, R36 ;  /* 0x0000001fff0d8819 */ /* 0x000fe20000011424 */
[----:B------:R0:W4:Y:S01]  /*0c20*/  @!P3 LDG.E R8, desc[UR10][R8.64+0x4] ;  /* 0x0000040a0808b981 */ /* 0x000122000c1e1900 */
[----:B------:R-:W-:Y:S01]  /*0c30*/  @!P0 IADD3 R37, P5, PT, R35, R36, RZ ;  /* 0x0000002423258210 */ /* 0x000fe20007fbe0ff */
[----:B---3--:R-:W-:-:S03]  /*0c40*/  @!P1 IMAD R15, R14, R12, R35 ;  /* 0x0000000c0e0f9224 */ /* 0x008fc600078e0223 */
[----:B------:R-:W-:Y:S01]  /*0c50*/  @!P0 LEA.HI.X.SX32 R13, R35, R13, 0x1, P5 ;  /* 0x0000000d230d8211 */ /* 0x000fe200028f0eff */
[----:B------:R-:W-:Y:S01]  /*0c60*/  @!P1 IMAD.WIDE R14, R15, 0x4, R2 ;  /* 0x000000040f0e9825 */ /* 0x000fe200078e0202 */
[----:B------:R-:W-:-:S04]  /*0c70*/  @!P0 LEA R12, P5, R37, R2, 0x2 ;  /* 0x00000002250c8211 */ /* 0x000fc800078a10ff */
[----:B------:R-:W-:Y:S01]  /*0c80*/  @!P0 LEA.HI.X R13, R37, R3, R13, 0x2, P5 ;  /* 0x00000003250d8211 */ /* 0x000fe200028f140d */
[----:B------:R-:W3:Y:S04]  /*0c90*/  @!P1 LDG.E R14, desc[UR10][R14.64] ;  /* 0x0000000a0e0e9981 */ /* 0x000ee8000c1e1900 */
[----:B------:R4:W5:Y:S01]  /*0ca0*/  @!P0 LDG.E R12, desc[UR10][R12.64+0x4] ;  /* 0x0000040a0c0c8981 */ /* 0x000962000c1e1900 */
[----:B------:R-:W-:Y:S02]  /*0cb0*/  I2FP.F32.S32 R34, R34 ;  /* 0x0000002200227245 */ /* 0x000fe40000201400 */
[----:B------:R-:W-:-:S03]  /*0cc0*/  I2FP.F32.S32 R35, R35 ;  /* 0x0000002300237245 */ /* 0x000fc60000201400 */
[----:B------:R-:W-:Y:S02]  /*0cd0*/  FADD R33, R33, -R34 ;  /* 0x8000002221217221 */ /* 0x000fe40000000000 */
[----:B------:R-:W-:Y:S02]  /*0ce0*/  FADD R32, R32, -R35 ;  /* 0x8000002320207221 */ /* 0x000fe40000000000 */
[C---:B0-----:R-:W-:Y:S01]  /*0cf0*/  FADD R9, -R33.reuse, 1 ;  /* 0x3f80000021097421 */ /* 0x041fe20000000100 */
[----:B------:R-:W-:-:S03]  /*0d00*/  FADD R11, -R33, 1 ;  /* 0x3f800000210b7421 */ /* 0x000fc60000000100 */
[----:B--2---:R-:W-:Y:S01]  /*0d10*/  @P4 FMUL R34, R9, R10 ;  /* 0x0000000a09224220 */ /* 0x004fe20000400000 */
[C---:B------:R-:W-:Y:S01]  /*0d20*/  FADD R9, -R32.reuse, 1 ;  /* 0x3f80000020097421 */ /* 0x040fe20000000100 */
[----:B------:R-:W-:Y:S01]  /*0d30*/  MOV R10, RZ ;  /* 0x000000ff000a7202 */ /* 0x000fe20000000f00 */
[----:B----4-:R-:W-:Y:S01]  /*0d40*/  @!P3 FMUL R13, R11, R8 ;  /* 0x000000080b0db220 */ /* 0x010fe20000400000 */
[----:B------:R-:W-:Y:S02]  /*0d50*/  IMAD.MOV.U32 R11, RZ, RZ, RZ ;  /* 0x000000ffff0b7224 */ /* 0x000fe400078e00ff */
[----:B------:R-:W-:Y:S01]  /*0d60*/  @P4 FMUL R10, R9, R34 ;  /* 0x00000022090a4220 */ /* 0x000fe20000400000 */
[----:B------:R-:W-:Y:S01]  /*0d70*/  MOV R8, RZ ;  /* 0x000000ff00087202 */ /* 0x000fe20000000f00 */
[----:B------:R-:W-:Y:S01]  /*0d80*/  @!P3 FMUL R11, R32, R13 ;  /* 0x0000000d200bb220 */ /* 0x000fe20000400000 */
[----:B------:R-:W-:-:S03]  /*0d90*/  IMAD.MOV.U32 R13, RZ, RZ, RZ ;  /* 0x000000ffff0d7224 */ /* 0x000fc600078e00ff */
[----:B------:R-:W-:Y:S01]  /*0da0*/  FADD R11, R11, R10 ;  /* 0x0000000a0b0b7221 */ /* 0x000fe20000000000 */
[C---:B---3--:R-:W-:Y:S01]  /*0db0*/  @!P1 FMUL R14, R33.reuse, R14 ;  /* 0x0000000e210e9220 */ /* 0x048fe20000400000 */
[----:B-----5:R-:W-:-:S03]  /*0dc0*/  @!P0 FMUL R33, R33, R12 ;  /* 0x0000000c21218220 */ /* 0x020fc60000400000 */
[----:B------:R-:W-:Y:S01]  /*0dd0*/  @!P1 FMUL R8, R9, R14 ;  /* 0x0000000e09089220 */ /* 0x000fe20000400000 */
[----:B------:R-:W-:-:S03]  /*0de0*/  @!P0 FMUL R13, R32, R33 ;  /* 0x00000021200d8220 */ /* 0x000fc60000400000 */
[----:B------:R-:W-:-:S04]  /*0df0*/  FADD R8, R11, R8 ;  /* 0x000000080b087221 */ /* 0x000fc80000000000 */
[----:B------:R-:W-:-:S07]  /*0e00*/  FADD R13, R8, R13 ;  /* 0x0000000d080d7221 */ /* 0x000fce0000000000 */
.L_x_8:
[----:B------:R-:W-:Y:S05]  /*0e10*/  BSYNC.RECONVERGENT B0 ;  /* 0x0000000000007941 */ /* 0x000fea0003800200 */
.L_x_7:
[----:B------:R0:W-:Y:S01]  /*0e20*/  STG.E desc[UR10][R6.64], R13 ;  /* 0x0000000d06007986 */ /* 0x0001e2000c10190a */
[----:B------:R-:W-:Y:S01]  /*0e30*/  IADD3 R0, PT, PT, R0, 0x1, RZ ;  /* 0x0000000100007810 */ /* 0x000fe20007ffe0ff */
[----:B------:R-:W-:Y:S01]  /*0e40*/  IMAD.WIDE R8, R27, 0x4, R6 ;  /* 0x000000041b087825 */ /* 0x000fe200078e0206 */
[----:B------:R-:W-:Y:S02]  /*0e50*/  LEA R19, R30, R19, 0x1 ;  /* 0x000000131e137211 */ /* 0x000fe400078e08ff */
[----:B------:R-:W-:Y:S01]  /*0e60*/  ISETP.NE.AND P0, PT, R0, RZ, PT ;  /* 0x000000ff0000720c */ /* 0x000fe20003f05270 */
[----:B------:R-:W-:Y:S01]  /*0e70*/  IMAD.MOV.U32 R10, RZ, RZ, R8 ;  /* 0x000000ffff0a7224 */ /* 0x000fe200078e0008 */
[----:B------:R-:W-:Y:S01]  /*0e80*/  MOV R11, R9 ;  /* 0x00000009000b7202 */ /* 0x000fe20000000f00 */
[----:B------:R-:W-:Y:S01]  /*0e90*/  VIADD R17, R17, UR17 ;  /* 0x0000001111117c36 */ /* 0x000fe20008000000 */
[----:B------:R-:W-:-:S09]  /*0ea0*/  LEA R21, R30, R21, 0x1 ;  /* 0x000000151e157211 */ /* 0x000fd200078e08ff */
[----:B0-----:R-:W-:Y:S05]  /*0eb0*/  @P0 BRA `(.L_x_9) ;  /* 0xfffffff800b40947 */ /* 0x001fea000383ffff */
[----:B------:R-:W-:Y:S05]  /*0ec0*/  @P2 BRA `(.L_x_10) ;  /* 0xfffffff800702947 */ /* 0x000fea000383ffff */
[----:B------:R-:W0:Y:S01]  /*0ed0*/  LDCU UR4, c[0x0][0x360] ;  /* 0x00006c00ff0477ac */ /* 0x000e220008000800 */
[----:B------:R-:W0:Y:S01]  /*0ee0*/  LDC R3, c[0x0][0x370] ;  /* 0x0000dc00ff037b82 */ /* 0x000e220000000800 */
[----:B------:R-:W1:Y:S01]  /*0ef0*/  LDCU UR5, c[0x0][0x380] ;  /* 0x00007000ff0577ac */ /* 0x000e620008000800 */
[----:B0-----:R-:W-:-:S05]  /*0f00*/  IMAD R26, R3, UR4, R26 ;  /* 0x00000004031a7c24 */ /* 0x001fca000f8e021a */
[----:B-1----:R-:W-:-:S13]  /*0f10*/  ISETP.GE.AND P0, PT, R26, UR5, PT ;  /* 0x000000051a007c0c */ /* 0x002fda000bf06270 */
[----:B------:R-:W-:Y:S05]  /*0f20*/  @!P0 BRA `(.L_x_11) ;  /* 0xfffffff0009c8947 */ /* 0x000fea000383ffff */
[----:B------:R-:W-:Y:S05]  /*0f30*/  EXIT ;  /* 0x000000000000794d */ /* 0x000fea0003800000 */
.L_x_12:
        /* <DEDUP_REMOVED lines=12> */
.L_x_53:


//--------------------- .text._Z11rand_weightP17curandStateXORWOWPfi --------------------------
	.section	.text._Z11rand_weightP17curandStateXORWOWPfi,"ax",@progbits
	.align	128
        .global         _Z11rand_weightP17curandStateXORWOWPfi
        .type           _Z11rand_weightP17curandStateXORWOWPfi,@function
        .size           _Z11rand_weightP17curandStateXORWOWPfi,(.L_x_49 - _Z11rand_weightP17curandStateXORWOWPfi)
        .other          _Z11rand_weightP17curandStateXORWOWPfi,@"STO_CUDA_ENTRY STV_DEFAULT"
_Z11rand_weightP17curandStateXORWOWPfi:
.text._Z11rand_weightP17curandStateXORWOWPfi:
        /* <DEDUP_REMOVED lines=8> */
[----:B------:R-:W0:Y:S01]  /*0080*/  LDC.64 R4, c[0x0][0x380] ;  /* 0x0000e000ff047b82 */ /* 0x000e220000000a00 */
[----:B------:R-:W1:Y:S01]  /*0090*/  LDCU UR4, c[0x0][0x370] ;  /* 0x00006e00ff0477ac */ /* 0x000e620008000800 */
[----:B------:R-:W2:Y:S06]  /*00a0*/  LDCU.64 UR6, c[0x0][0x358] ;  /* 0x00006b00ff0677ac */ /* 0x000eac0008000a00 */
[----:B------:R-:W3:Y:S01]  /*00b0*/  LDC.64 R2, c[0x0][0x388] ;  /* 0x0000e200ff027b82 */ /* 0x000ee20000000a00 */
[----:B------:R-:W4:Y:S01]  /*00c0*/  LDCU UR8, c[0x0][0x390] ;  /* 0x00007200ff0877ac */ /* 0x000f220008000800 */
[----:B-1----:R-:W-:-:S02]  /*00d0*/  IMAD R6, R6, UR4, RZ ;  /* 0x0000000406067c24 */ /* 0x002fc4000f8e02ff */
[----:B0-2-4-:R-:W-:-:S07]  /*00e0*/  IMAD.WIDE.U32 R4, R9, 0x30, R4 ;  /* 0x0000003009047825 */ /* 0x015fce00078e0004 */
.L_x_19:
[----:B------:R-:W2:Y:S01]  /*00f0*/  LDG.E R0, desc[UR6][R4.64+0x18] ;  /* 0x0000180604007981 */ /* 0x000ea2000c1e1900 */
[----:B------:R-:W-:Y:S01]  /*0100*/  BSSY.RECONVERGENT B0, `(.L_x_13) ;  /* 0x0000052000007945 */ /* 0x000fe20003800200 */
[----:B--2---:R-:W-:-:S13]  /*0110*/  ISETP.NE.AND P0, PT, R0, 0x1, PT ;  /* 0x000000010000780c */ /* 0x004fda0003f05270 */
[----:B01----:R-:W-:Y:S05]  /*0120*/  @!P0 BRA `(.L_x_14) ;  /* 0x0000000400348947 */ /* 0x003fea0003800000 */
[----:B------:R-:W2:Y:S04]  /*0130*/  LDG.E.64 R12, desc[UR6][R4.64] ;  /* 0x00000006040c7981 */ /* 0x000ea8000c1e1b00 */
[----:B------:R-:W4:Y:S04]  /*0140*/  LDG.E.64 R8, desc[UR6][R4.64+0x10] ;  /* 0x0000100604087981 */ /* 0x000f28000c1e1b00 */
[----:B------:R-:W5:Y:S01]  /*0150*/  LDG.E.64 R10, desc[UR6][R4.64+0x8] ;  /* 0x00000806040a7981 */ /* 0x000f62000c1e1b00 */
[----:B------:R-:W-:Y:S01]  /*0160*/  MOV R16, 0x3e055027 ;  /* 0x3e05502700107802 */ /* 0x000fe20000000f00 */
[----:B------:R-:W-:Y:S01]  /*0170*/  BSSY.RECONVERGENT B1, `(.L_x_15) ;  /* 0x000003f000017945 */ /* 0x000fe20003800200 */
[----:B------:R-:W-:-:S02]  /*0180*/  MOV R19, 0x7f800000 ;  /* 0x7f80000000137802 */ /* 0x000fc40000000f00 */
[----:B--2---:R-:W-:-:S04]  /*0190*/  SHF.R.U32.HI R0, RZ, 0x2, R13 ;  /* 0x00000002ff007819 */ /* 0x004fc8000001160d */
[----:B------:R-:W-:Y:S01]  /*01a0*/  LOP3.LUT R0, R0, R13, RZ, 0x3c, !PT ;  /* 0x0000000d00007212 */ /* 0x000fe200078e3cff */
[----:B----4-:R0:W-:Y:S01]  /*01b0*/  STG.E.64 desc[UR6][R4.64+0x8], R8 ;  /* 0x0000080804007986 */ /* 0x0101e2000c101b06 */
[----:B------:R-:W-:Y:S02]  /*01c0*/  SHF.L.U32 R13, R9, 0x4, RZ ;  /* 0x00000004090d7819 */ /* 0x000fe400000006ff */
[C---:B------:R-:W-:Y:S02]  /*01d0*/  SHF.L.U32 R14, R0.reuse, 0x1, RZ ;  /* 0x00000001000e7819 */ /* 0x040fe400000006ff */
[----:B-----5:R-:W-:Y:S02]  /*01e0*/  SHF.R.U32.HI R15, RZ, 0x2, R10 ;  /* 0x00000002ff0f7819 */ /* 0x020fe4000001160a */
[----:B------:R-:W-:Y:S01]  /*01f0*/  LOP3.LUT R14, R0, R14, R13, 0x96, !PT ;  /* 0x0000000e000e7212 */ /* 0x000fe200078e960d */
[----:B------:R-:W-:Y:S01]  /*0200*/  HFMA2 R13, -RZ, RZ, 0.1171875, 0 ;  /* 0x2f800000ff0d7431 */ /* 0x000fe200000001ff */
[----:B------:R-:W-:-:S02]  /*0210*/  LOP3.LUT R15, R15, R10, RZ, 0x3c, !PT ;  /* 0x0000000a0f0f7212 */ /* 0x000fc400078e3cff */
[----:B------:R-:W-:-:S04]  /*0220*/  LOP3.LUT R14, R14, R9, RZ, 0x3c, !PT ;  /* 0x000000090e0e7212 */ /* 0x000fc800078e3cff */
[----:B------:R-:W-:Y:S02]  /*0230*/  IADD3 R0, PT, PT, R12, 0x587c5, R14 ;  /* 0x000587c50c007810 */ /* 0x000fe40007ffe00e */
[----:B------:R-:W-:Y:S02]  /*0240*/  SHF.L.U32 R10, R14, 0x4, RZ ;  /* 0x000000040e0a7819 */ /* 0x000fe400000006ff */
[----:B------:R-:W-:-:S05]  /*0250*/  I2FP.F32.U32 R0, R0 ;  /* 0x0000000000007245 */ /* 0x000fca0000201000 */
[----:B------:R-:W-:-:S05]  /*0260*/  FFMA R0, R0, R13, 1.1641532182693481445e-10 ;  /* 0x2f00000000007423 */ /* 0x000fca000000000d */
[----:B------:R-:W-:-:S13]  /*0270*/  FSETP.GEU.AND P0, PT, R0, 1.175494350822287508e-38, PT ;  /* 0x008000000000780b */ /* 0x000fda0003f0e000 */
[----:B------:R-:W-:-:S04]  /*0280*/  @!P0 FMUL R0, R0, 8388608 ;  /* 0x4b00000000008820 */ /* 0x000fc80000400000 */
[----:B------:R-:W-:-:S05]  /*0290*/  VIADD R13, R0, 0xc0d55555 ;  /* 0xc0d55555000d7836 */ /* 0x000fca0000000000 */
[----:B------:R-:W-:-:S04]  /*02a0*/  LOP3.LUT R17, R13, 0xff800000, RZ, 0xc0, !PT ;  /* 0xff8000000d117812 */ /* 0x000fc800078ec0ff */
[-C--:B------:R-:W-:Y:S02]  /*02b0*/  IADD3 R13, PT, PT, R0, -R17.reuse, RZ ;  /* 0x80000011000d7210 */ /* 0x080fe40007ffe0ff */
[----:B------:R-:W-:-:S03]  /*02c0*/  I2FP.F32.S32 R17, R17 ;  /* 0x0000001100117245 */ /* 0x000fc60000201400 */
[----:B------:R-:W-:-:S04]  /*02d0*/  FADD R13, R13, -1 ;  /* 0xbf8000000d0d7421 */ /* 0x000fc80000000000 */
[----:B------:R-:W-:-:S04]  /*02e0*/  FFMA R16, R13, -R16, 0.14084610342979431152 ;  /* 0x3e1039f60d107423 */ /* 0x000fc80000000810 */
[----:B------:R-:W-:-:S04]  /*02f0*/  FFMA R16, R13, R16, -0.12148627638816833496 ;  /* 0xbdf8cdcc0d107423 */ /* 0x000fc80000000010 */
[----:B------:R-:W-:-:S04]  /*0300*/  FFMA R16, R13, R16, 0.13980610668659210205 ;  /* 0x3e0f29550d107423 */ /* 0x000fc80000000010 */
[----:B------:R-:W-:-:S04]  /*0310*/  FFMA R16, R13, R16, -0.16684235632419586182 ;  /* 0xbe2ad8b90d107423 */ /* 0x000fc80000000010 */
[----:B------:R-:W-:-:S04]  /*0320*/  FFMA R16, R13, R16, 0.20012299716472625732 ;  /* 0x3e4ced0b0d107423 */ /* 0x000fc80000000010 */
[----:B------:R-:W-:-:S04]  /*0330*/  FFMA R16, R13, R16, -0.24999669194221496582 ;  /* 0xbe7fff220d107423 */ /* 0x000fc80000000010 */
[----:B------:R-:W-:-:S04]  /*0340*/  FFMA R16, R13, R16, 0.33333182334899902344 ;  /* 0x3eaaaa780d107423 */ /* 0x000fc80000000010 */
[C---:B------:R-:W-:Y:S01]  /*0350*/  FFMA R18, R13.reuse, R16, -0.5 ;  /* 0xbf0000000d127423 */ /* 0x040fe20000000010 */
[----:B------:R-:W-:Y:S02]  /*0360*/  FSEL R16, RZ, -23, P0 ;  /* 0xc1b80000ff107808 */ /* 0x000fe40000000000 */
[----:B------:R-:W-:Y:S01]  /*0370*/  ISETP.GT.U32.AND P0, PT, R0, 0x7f7fffff, PT ;  /* 0x7f7fffff0000780c */ /* 0x000fe20003f04070 */
[----:B------:R-:W-:Y:S02]  /*0380*/  FMUL R18, R13, R18 ;  /* 0x000000120d127220 */ /* 0x000fe40000400000 */
[----:B------:R-:W-:Y:S02]  /*0390*/  FFMA R16, R17, 1.1920928955078125e-07, R16 ;  /* 0x3400000011107823 */ /* 0x000fe40000000010 */
[----:B------:R-:W-:Y:S01]  /*03a0*/  FFMA R17, R13, R18, R13 ;  /* 0x000000120d117223 */ /* 0x000fe2000000000d */
[----:B------:R-:W-:-:S03]  /*03b0*/  IMAD.SHL.U32 R13, R15, 0x2, RZ ;  /* 0x000000020f0d7824 */ /* 0x000fc600078e00ff */
[----:B------:R-:W-:Y:S01]  /*03c0*/  FFMA R16, R16, 0.69314718246459960938, R17 ;  /* 0x3f31721810107823 */ /* 0x000fe20000000011 */
[----:B------:R-:W-:Y:S01]  /*03d0*/  HFMA2 R17, -RZ, RZ, 0.1495361328125, 0.0004794597625732421875 ;  /* 0x30c90fdbff117431 */ /* 0x000fe200000001ff */
[----:B------:R-:W-:Y:S01]  /*03e0*/  LOP3.LUT R15, R15, R13, R10, 0x96, !PT ;  /* 0x0000000d0f0f7212 */ /* 0x000fe200078e960a */
[----:B------:R-:W-:Y:S02]  /*03f0*/  VIADD R10, R12, 0xb0f8a ;  /* 0x000b0f8a0c0a7836 */ /* 0x000fe40000000000 */
[C---:B------:R-:W-:Y:S01]  /*0400*/  @P0 FFMA R16, R0.reuse, R19, +INF ;  /* 0x7f80000000100423 */ /* 0x040fe20000000013 */
[----:B------:R-:W-:Y:S02]  /*0410*/  FSETP.NEU.AND P0, PT, R0, RZ, PT ;  /* 0x000000ff0000720b */ /* 0x000fe40003f0d000 */
[----:B------:R-:W-:Y:S01]  /*0420*/  LOP3.LUT R15, R15, R14, RZ, 0x3c, !PT ;  /* 0x0000000e0f0f7212 */ /* 0x000fe200078e3cff */
[----:B------:R-:W-:Y:S01]  /*0430*/  FMUL R16, R16, -2 ;  /* 0xc000000010107820 */ /* 0x000fe20000400000 */
[----:B------:R0:W-:Y:S02]  /*0440*/  STG.E.64 desc[UR6][R4.64], R10 ;  /* 0x0000000a04007986 */ /* 0x0001e4000c101b06 */
[----:B------:R-:W-:-:S02]  /*0450*/  IADD3 R0, PT, PT, R15, R10, RZ ;  /* 0x0000000a0f007210 */ /* 0x000fc40007ffe0ff */
[----:B------:R-:W-:Y:S01]  /*0460*/  FSEL R16, R16, +INF , P0 ;  /* 0x7f80000010107808 */ /* 0x000fe20000000000 */
[----:B------:R0:W-:Y:S01]  /*0470*/  STG.E.64 desc[UR6][R4.64+0x10], R14 ;  /* 0x0000100e04007986 */ /* 0x0001e2000c101b06 */
[----:B------:R-:W-:Y:S02]  /*0480*/  I2FP.F32.U32 R0, R0 ;  /* 0x0000000000007245 */ /* 0x000fe40000201000 */
[----:B------:R-:W-:Y:S01]  /*0490*/  IADD3 R12, PT, PT, R16, -0xd000000, RZ ;  /* 0xf3000000100c7810 */ /* 0x000fe20007ffe0ff */
[----:B------:R0:W1:Y:S03]  /*04a0*/  MUFU.RSQ R13, R16 ;  /* 0x00000010000d7308 */ /* 0x0000660000001400 */
[----:B------:R-:W-:Y:S01]  /*04b0*/  ISETP.GT.U32.AND P0, PT, R12, 0x727fffff, PT ;  /* 0x727fffff0c00780c */ /* 0x000fe20003f04070 */
[----:B------:R-:W-:-:S12]  /*04c0*/  FFMA R12, R0, R17, 7.314590599882819788e-10 ;  /* 0x30490fdb000c7423 */ /* 0x000fd80000000011 */
[----:B0-----:R-:W-:Y:S05]  /*04d0*/  @!P0 BRA `(.L_x_16) ;  /* 0x0000000000108947 */ /* 0x001fea0003800000 */
[----:B-1----:R-:W-:-:S07]  /*04e0*/  MOV R13, 0x500 ;  /* 0x00000500000d7802 */ /* 0x002fce0000000f00 */
[----:B---3--:R-:W-:Y:S05]  /*04f0*/  CALL.REL.NOINC `($__internal_0_$__cuda_sm20_sqrt_rn_f32_slowpath) ;  /* 0x0000000000787944 */ /* 0x008fea0003c00000 */
[----:B------:R-:W-:Y:S01]  /*0500*/  IMAD.MOV.U32 R0, RZ, RZ, R16 ;  /* 0x000000ffff007224 */ /* 0x000fe200078e0010 */
[----:B------:R-:W-:Y:S06]  /*0510*/  BRA `(.L_x_17) ;  /* 0x0000000000107947 */ /* 0x000fec0003800000 */
.L_x_16:
[----:B-1----:R-:W-:Y:S01]  /*0520*/  FMUL.FTZ R9, R16, R13 ;  /* 0x0000000d10097220 */ /* 0x002fe20000410000 */
[----:B------:R-:W-:-:S03]  /*0530*/  FMUL.FTZ R13, R13, 0.5 ;  /* 0x3f0000000d0d7820 */ /* 0x000fc60000410000 */
[----:B------:R-:W-:-:S04]  /*0540*/  FFMA R0, -R9, R9, R16 ;  /* 0x0000000909007223 */ /* 0x000fc80000000110 */
[----:B------:R-:W-:-:S07]  /*0550*/  FFMA R0, R0, R13, R9 ;  /* 0x0000000d00007223 */ /* 0x000fce0000000009 */
.L_x_17:
[----:B------:R-:W-:Y:S05]  /*0560*/  BSYNC.RECONVERGENT B1 ;  /* 0x0000000000017941 */ /* 0x000fea0003800200 */
.L_x_15:
[----:B------:R-:W-:Y:S01]  /*0570*/  FMUL.RZ R12, R12, 0.15915493667125701904 ;  /* 0x3e22f9830c0c7820 */ /* 0x000fe2000040c000 */
[----:B------:R-:W-:-:S03]  /*0580*/  MOV R13, 0x1 ;  /* 0x00000001000d7802 */ /* 0x000fc60000000f00 */
[----:B------:R-:W0:Y:S02]  /*0590*/  MUFU.COS R9, R12 ;  /* 0x0000000c00097308 */ /* 0x000e240000000000 */
[----:B------:R1:W-:Y:S01]  /*05a0*/  STG.E desc[UR6][R4.64+0x18], R13 ;  /* 0x0000180d04007986 */ /* 0x0003e2000c101906 */
[----:B0-----:R-:W-:-:S05]  /*05b0*/  FMUL R11, R9, R0 ;  /* 0x00000000090b7220 */ /* 0x001fca0000400000 */
[----:B------:R-:W0:Y:S01]  /*05c0*/  MUFU.SIN R9, R12 ;  /* 0x0000000c00097308 */ /* 0x000e220000000400 */
[----:B------:R1:W-:Y:S01]  /*05d0*/  STG.E desc[UR6][R4.64+0x20], R11 ;  /* 0x0000200b04007986 */ /* 0x0003e2000c101906 */
[----:B0-----:R-:W-:Y:S01]  /*05e0*/  FMUL R0, R9, R0 ;  /* 0x0000000009007220 */ /* 0x001fe20000400000 */
[----:B-1----:R-:W-:Y:S06]  /*05f0*/  BRA `(.L_x_18) ;  /* 0x0000000000087947 */ /* 0x002fec0003800000 */
.L_x_14:
[----:B------:R0:W5:Y:S04]  /*0600*/  LDG.E R0, desc[UR6][R4.64+0x20] ;  /* 0x0000200604007981 */ /* 0x000168000c1e1900 */
[----:B------:R0:W-:Y:S02]  /*0610*/  STG.E desc[UR6][R4.64+0x18], RZ ;  /* 0x000018ff04007986 */ /* 0x0001e4000c101906 */
.L_x_18:
[----:B------:R-:W-:Y:S05]  /*0620*/  BSYNC.RECONVERGENT B0 ;  /* 0x0000000000007941 */ /* 0x000fea0003800200 */
.L_x_13:
[----:B-----5:R-:W1:Y:S01]  /*0630*/  F2F.F64.F32 R8, R0 ;  /* 0x0000000000087310 */ /* 0x020e620000201800 */
[----:B------:R-:W-:Y:S01]  /*0640*/  UMOV UR4, 0x33333333 ;  /* 0x3333333300047882 */ /* 0x000fe20000000000 */
[----:B------:R-:W-:Y:S01]  /*0650*/  UMOV UR5, 0x3fd33333 ;  /* 0x3fd3333300057882 */ /* 0x000fe20000000000 */
[----:B---3--:R-:W-:Y:S01]  /*0660*/  IMAD.WIDE R10, R7, 0x4, R2 ;  /* 0x00000004070a7825 */ /* 0x008fe200078e0202 */
[----:B------:R-:W-:-:S04]  /*0670*/  IADD3 R7, PT, PT, R6, R7, RZ ;  /* 0x0000000706077210 */ /* 0x000fc80007ffe0ff */
[----:B------:R-:W-:Y:S01]  /*0680*/  ISETP.GE.AND P0, PT, R7, UR8, PT ;  /* 0x0000000807007c0c */ /* 0x000fe2000bf06270 */
[----:B-1----:R-:W-:-:S10]  /*0690*/  DMUL R8, R8, UR4 ;  /* 0x0000000408087c28 */ /* 0x002fd40008000000 */
[----:B------:R-:W1:Y:S02]  /*06a0*/  F2F.F32.F64 R9, R8 ;  /* 0x0000000800097310 */ /* 0x000e640000301000 */
[----:B-1----:R1:W-:Y:S01]  /*06b0*/  STG.E desc[UR6][R10.64], R9 ;  /* 0x000000090a007986 */ /* 0x0023e2000c101906 */
[----:B------:R-:W-:Y:S05]  /*06c0*/  @!P0 BRA `(.L_x_19) ;  /* 0xfffffff800888947 */ /* 0x000fea000383ffff */
[----:B------:R-:W-:Y:S05]  /*06d0*/  EXIT ;  /* 0x000000000000794d */ /* 0x000fea0003800000 */
        .weak           $__internal_0_$__cuda_sm20_sqrt_rn_f32_slowpath
        .type           $__internal_0_$__cuda_sm20_sqrt_rn_f32_slowpath,@function
        .size           $__internal_0_$__cuda_sm20_sqrt_rn_f32_slowpath,(.L_x_49 - $__internal_0_$__cuda_sm20_sqrt_rn_f32_slowpath)
$__internal_0_$__cuda_sm20_sqrt_rn_f32_slowpath:
[----:B------:R-:W-:-:S13]  /*06e0*/  LOP3.LUT P0, RZ, R16, 0x7fffffff, RZ, 0xc0, !PT ;  /* 0x7fffffff10ff7812 */ /* 0x000fda000780c0ff */
[----:B------:R-:W-:Y:S05]  /*06f0*/  @!P0 BRA `(.L_x_20) ;  /* 0x0000000000448947 */ /* 0x000fea0003800000 */
[----:B------:R-:W-:Y:S02]  /*0700*/  FSETP.GEU.FTZ.AND P0, PT, R16, RZ, PT ;  /* 0x000000ff1000720b */ /* 0x000fe40003f1e000 */
[----:B------:R-:W-:-:S11]  /*0710*/  MOV R0, R16 ;  /* 0x0000001000007202 */ /* 0x000fd60000000f00 */
[----:B------:R-:W-:Y:S01]  /*0720*/  @!P0 IMAD.MOV.U32 R16, RZ, RZ, 0x7fffffff ;  /* 0x7fffffffff108424 */ /* 0x000fe200078e00ff */
[----:B------:R-:W-:Y:S06]  /*0730*/  @!P0 BRA `(.L_x_20) ;  /* 0x0000000000348947 */ /* 0x000fec0003800000 */
[----:B------:R-:W-:-:S13]  /*0740*/  FSETP.GTU.FTZ.AND P0, PT, |R0|, +INF , PT ;  /* 0x7f8000000000780b */ /* 0x000fda0003f1c200 */
[----:B------:R-:W-:Y:S01]  /*0750*/  @P0 FADD.FTZ R16, R0, 1 ;  /* 0x3f80000000100421 */ /* 0x000fe20000010000 */
[----:B------:R-:W-:Y:S06]  /*0760*/  @P0 BRA `(.L_x_20) ;  /* 0x0000000000280947 */ /* 0x000fec0003800000 */
[----:B------:R-:W-:-:S13]  /*0770*/  FSETP.NEU.FTZ.AND P0, PT, |R0|, +INF , PT ;  /* 0x7f8000000000780b */ /* 0x000fda0003f1d200 */
[----:B------:R-:W-:Y:S01]  /*0780*/  @P0 FFMA R8, R0, 1.84467440737095516160e+19, RZ ;  /* 0x5f80000000080823 */ /* 0x000fe200000000ff */
[----:B------:R-:W-:-:S03]  /*0790*/  @!P0 MOV R16, R0 ;  /* 0x0000000000108202 */ /* 0x000fc60000000f00 */
[----:B------:R-:W0:Y:S02]  /*07a0*/  @P0 MUFU.RSQ R9, R8 ;  /* 0x0000000800090308 */ /* 0x000e240000001400 */
[----:B0-----:R-:W-:Y:S01]  /*07b0*/  @P0 FMUL.FTZ R11, R8, R9 ;  /* 0x00000009080b0220 */ /* 0x001fe20000410000 */
[----:B------:R-:W-:-:S03]  /*07c0*/  @P0 FMUL.FTZ R9, R9, 0.5 ;  /* 0x3f00000009090820 */ /* 0x000fc60000410000 */
[----:B------:R-:W-:-:S04]  /*07d0*/  @P0 FADD.FTZ R10, -R11, -RZ ;  /* 0x800000ff0b0a0221 */ /* 0x000fc80000010100 */
[----:B------:R-:W-:-:S04]  /*07e0*/  @P0 FFMA R10, R11, R10, R8 ;  /* 0x0000000a0b0a0223 */ /* 0x000fc80000000008 */
[----:B------:R-:W-:-:S04]  /*07f0*/  @P0 FFMA R9, R10, R9, R11 ;  /* 0x000000090a090223 */ /* 0x000fc8000000000b */
[----:B------:R-:W-:-:S07]  /*0800*/  @P0 FMUL.FTZ R16, R9, 2.3283064365386962891e-10 ;  /* 0x2f80000009100820 */ /* 0x000fce0000410000 */
.L_x_20:
[----:B------:R-:W-:Y:S01]  /*0810*/  HFMA2 R9, -RZ, RZ, 0, 0 ;  /* 0x00000000ff097431 */ /* 0x000fe200000001ff */
[----:B------:R-:W-:-:S04]  /*0820*/  MOV R8, R13 ;  /* 0x0000000d00087202 */ /* 0x000fc80000000f00 */
[----:B------:R-:W-:Y:S05]  /*0830*/  RET.REL.NODEC R8 `(_Z11rand_weightP17curandStateXORWOWPfi) ;  /* 0xfffffff408f07950 */ /* 0x000fea0003c3ffff */
.L_x_21:
        /* <DEDUP_REMOVED lines=12> */
.L_x_49:


//--------------------- .text._Z10rand_inputP17curandStateXORWOWPfi --------------------------
	.section	.text._Z10rand_inputP17curandStateXORWOWPfi,"ax",@progbits
	.align	128
        .global         _Z10rand_inputP17curandStateXORWOWPfi
        .type           _Z10rand_inputP17curandStateXORWOWPfi,@function
        .size           _Z10rand_inputP17curandStateXORWOWPfi,(.L_x_50 - _Z10rand_inputP17curandStateXORWOWPfi)
        .other          _Z10rand_inputP17curandStateXORWOWPfi,@"STO_CUDA_ENTRY STV_DEFAULT"
_Z10rand_inputP17curandStateXORWOWPfi:
.text._Z10rand_inputP17curandStateXORWOWPfi:
        /* <DEDUP_REMOVED lines=15> */
.L_x_28:
[----:B------:R-:W2:Y:S01]  /*00f0*/  LDG.E R0, desc[UR6][R4.64+0x18] ;  /* 0x0000180604007981 */ /* 0x000ea2000c1e1900 */
[----:B------:R-:W-:Y:S01]  /*0100*/  BSSY.RECONVERGENT B0, `(.L_x_22) ;  /* 0x0000052000007945 */ /* 0x000fe20003800200 */
[----:B--2---:R-:W-:-:S13]  /*0110*/  ISETP.NE.AND P0, PT, R0, 0x1, PT ;  /* 0x000000010000780c */ /* 0x004fda0003f05270 */
[----:B0-----:R-:W-:Y:S05]  /*0120*/  @!P0 BRA `(.L_x_23) ;  /* 0x0000000400348947 */ /* 0x001fea0003800000 */
        /* <DEDUP_REMOVED lines=60> */
[----:B---3--:R-:W-:Y:S05]  /*04f0*/  CALL.REL.NOINC `($__internal_1_$__cuda_sm20_sqrt_rn_f32_slowpath) ;  /* 0x0000000000687944 */ /* 0x008fea0003c00000 */
[----:B------:R-:W-:Y:S01]  /*0500*/  IMAD.MOV.U32 R0, RZ, RZ, R16 ;  /* 0x000000ffff007224 */ /* 0x000fe200078e0010 */
[----:B------:R-:W-:Y:S06]  /*0510*/  BRA `(.L_x_26) ;  /* 0x0000000000107947 */ /* 0x000fec0003800000 */
.L_x_25:
[----:B-1----:R-:W-:Y:S01]  /*0520*/  FMUL.FTZ R7, R16, R11 ;  /* 0x0000000b10077220 */ /* 0x002fe20000410000 */
[----:B------:R-:W-:-:S03]  /*0530*/  FMUL.FTZ R11, R11, 0.5 ;  /* 0x3f0000000b0b7820 */ /* 0x000fc60000410000 */
[----:B------:R-:W-:-:S04]  /*0540*/  FFMA R0, -R7, R7, R16 ;  /* 0x0000000707007223 */ /* 0x000fc80000000110 */
[----:B------:R-:W-:-:S07]  /*0550*/  FFMA R0, R0, R11, R7 ;  /* 0x0000000b00007223 */ /* 0x000fce0000000007 */
.L_x_26:
[----:B------:R-:W-:Y:S05]  /*0560*/  BSYNC.RECONVERGENT B1 ;  /* 0x0000000000017941 */ /* 0x000fea0003800200 */
.L_x_24:
        /* <DEDUP_REMOVED lines=9> */
.L_x_23:
[----:B------:R0:W5:Y:S04]  /*0600*/  LDG.E R0, desc[UR6][R4.64+0x20] ;  /* 0x0000200604007981 */ /* 0x000168000c1e1900 */
[----:B------:R0:W-:Y:S02]  /*0610*/  STG.E desc[UR6][R4.64+0x18], RZ ;  /* 0x000018ff04007986 */ /* 0x0001e4000c101906 */
.L_x_27:
[----:B------:R-:W-:Y:S05]  /*0620*/  BSYNC.RECONVERGENT B0 ;  /* 0x0000000000007941 */ /* 0x000fea0003800200 */
.L_x_22:
[----:B-----5:R-:W-:Y:S01]  /*0630*/  FMUL R9, R0, 4 ;  /* 0x4080000000097820 */ /* 0x020fe20000400000 */
[----:B---3--:R-:W-:Y:S01]  /*0640*/  IMAD.WIDE R6, R13, 0x4, R2 ;  /* 0x000000040d067825 */ /* 0x008fe200078e0202 */
[----:B------:R-:W-:-:S04]  /*0650*/  IADD3 R13, PT, PT, R12, R13, RZ ;  /* 0x0000000d0c0d7210 */ /* 0x000fc80007ffe0ff */
[----:B------:R1:W-:Y:S01]  /*0660*/  STG.E desc[UR6][R6.64], R9 ;  /* 0x0000000906007986 */ /* 0x0003e2000c101906 */
[----:B------:R-:W-:-:S13]  /*0670*/  ISETP.GE.AND P0, PT, R13, UR5, PT ;  /* 0x000000050d007c0c */ /* 0x000fda000bf06270 */
[----:B-1----:R-:W-:Y:S05]  /*0680*/  @!P0 BRA `(.L_x_28) ;  /* 0xfffffff800988947 */ /* 0x002fea000383ffff */
[----:B------:R-:W-:Y:S05]  /*0690*/  EXIT ;  /* 0x000000000000794d */ /* 0x000fea0003800000 */
        .weak           $__internal_1_$__cuda_sm20_sqrt_rn_f32_slowpath
        .type           $__internal_1_$__cuda_sm20_sqrt_rn_f32_slowpath,@function
        .size           $__internal_1_$__cuda_sm20_sqrt_rn_f32_slowpath,(.L_x_50 - $__internal_1_$__cuda_sm20_sqrt_rn_f32_slowpath)
$__internal_1_$__cuda_sm20_sqrt_rn_f32_slowpath:
        /* <DEDUP_REMOVED lines=19> */
.L_x_29:
[----:B------:R-:W-:Y:S01]  /*07d0*/  HFMA2 R7, -RZ, RZ, 0, 0 ;  /* 0x00000000ff077431 */ /* 0x000fe200000001ff */
[----:B------:R-:W-:-:S04]  /*07e0*/  MOV R6, R11 ;  /* 0x0000000b00067202 */ /* 0x000fc80000000f00 */
[----:B------:R-:W-:Y:S05]  /*07f0*/  RET.REL.NODEC R6 `(_Z10rand_inputP17curandStateXORWOWPfi) ;  /* 0xfffffff806007950 */ /* 0x000fea0003c3ffff */
.L_x_30:
        /* <DEDUP_REMOVED lines=16> */
.L_x_50:


//--------------------- .text._Z11rand_offsetP17curandStateXORWOWPfi --------------------------
	.section	.text._Z11rand_offsetP17curandStateXORWOWPfi,"ax",@progbits
	.align	128
        .global         _Z11rand_offsetP17curandStateXORWOWPfi
        .type           _Z11rand_offsetP17curandStateXORWOWPfi,@function
        .size           _Z11rand_offsetP17curandStateXORWOWPfi,(.L_x_51 - _Z11rand_offsetP17curandStateXORWOWPfi)
        .other          _Z11rand_offsetP17curandStateXORWOWPfi,@"STO_CUDA_ENTRY STV_DEFAULT"
_Z11rand_offsetP17curandStateXORWOWPfi:
.text._Z11rand_offsetP17curandStateXORWOWPfi:
        /* <DEDUP_REMOVED lines=15> */
.L_x_37:
        /* <DEDUP_REMOVED lines=64> */
[----:B---3--:R-:W-:Y:S05]  /*04f0*/  CALL.REL.NOINC `($__internal_2_$__cuda_sm20_sqrt_rn_f32_slowpath) ;  /* 0x0000000000647944 */ /* 0x008fea0003c00000 */
[----:B------:R-:W-:Y:S01]  /*0500*/  IMAD.MOV.U32 R0, RZ, RZ, R16 ;  /* 0x000000ffff007224 */ /* 0x000fe200078e0010 */
[----:B------:R-:W-:Y:S06]  /*0510*/  BRA `(.L_x_35) ;  /* 0x0000000000107947 */ /* 0x000fec0003800000 */
.L_x_34:
[----:B-1----:R-:W-:Y:S01]  /*0520*/  FMUL.FTZ R7, R16, R11 ;  /* 0x0000000b10077220 */ /* 0x002fe20000410000 */
[----:B------:R-:W-:-:S03]  /*0530*/  FMUL.FTZ R11, R11, 0.5 ;  /* 0x3f0000000b0b7820 */ /* 0x000fc60000410000 */
[----:B------:R-:W-:-:S04]  /*0540*/  FFMA R0, -R7, R7, R16 ;  /* 0x0000000707007223 */ /* 0x000fc80000000110 */
[----:B------:R-:W-:-:S07]  /*0550*/  FFMA R0, R0, R11, R7 ;  /* 0x0000000b00007223 */ /* 0x000fce0000000007 */
.L_x_35:
[----:B------:R-:W-:Y:S05]  /*0560*/  BSYNC.RECONVERGENT B1 ;  /* 0x0000000000017941 */ /* 0x000fea0003800200 */
.L_x_33:
        /* <DEDUP_REMOVED lines=9> */
.L_x_32:
[----:B------:R0:W5:Y:S04]  /*0600*/  LDG.E R11, desc[UR6][R4.64+0x20] ;  /* 0x00002006040b7981 */ /* 0x000168000c1e1900 */
[----:B------:R0:W-:Y:S02]  /*0610*/  STG.E desc[UR6][R4.64+0x18], RZ ;  /* 0x000018ff04007986 */ /* 0x0001e4000c101906 */
.L_x_36:
[----:B------:R-:W-:Y:S05]  /*0620*/  BSYNC.RECONVERGENT B0 ;  /* 0x0000000000007941 */ /* 0x000fea0003800200 */
.L_x_31:
[----:B---3--:R-:W-:Y:S01]  /*0630*/  IMAD.WIDE R6, R13, 0x4, R2 ;  /* 0x000000040d067825 */ /* 0x008fe200078e0202 */
[----:B------:R-:W-:-:S04]  /*0640*/  IADD3 R13, PT, PT, R12, R13, RZ ;  /* 0x0000000d0c0d7210 */ /* 0x000fc80007ffe0ff */
[----:B-----5:R1:W-:Y:S01]  /*0650*/  STG.E desc[UR6][R6.64], R11 ;  /* 0x0000000b06007986 */ /* 0x0203e2000c101906 */
[----:B------:R-:W-:-:S13]  /*0660*/  ISETP.GE.AND P0, PT, R13, UR5, PT ;  /* 0x000000050d007c0c */ /* 0x000fda000bf06270 */
[----:B-1----:R-:W-:Y:S05]  /*0670*/  @!P0 BRA `(.L_x_37) ;  /* 0xfffffff8009c8947 */ /* 0x002fea000383ffff */
[----:B------:R-:W-:Y:S05]  /*0680*/  EXIT ;  /* 0x000000000000794d */ /* 0x000fea0003800000 */
        .weak           $__internal_2_$__cuda_sm20_sqrt_rn_f32_slowpath
        .type           $__internal_2_$__cuda_sm20_sqrt_rn_f32_slowpath,@function
        .size           $__internal_2_$__cuda_sm20_sqrt_rn_f32_slowpath,(.L_x_51 - $__internal_2_$__cuda_sm20_sqrt_rn_f32_slowpath)
$__internal_2_$__cuda_sm20_sqrt_rn_f32_slowpath:
        /* <DEDUP_REMOVED lines=19> */
.L_x_38:
[----:B------:R-:W-:Y:S01]  /*07c0*/  HFMA2 R7, -RZ, RZ, 0, 0 ;  /* 0x00000000ff077431 */ /* 0x000fe200000001ff */
[----:B------:R-:W-:-:S04]  /*07d0*/  MOV R6, R11 ;  /* 0x0000000b00067202 */ /* 0x000fc80000000f00 */
[----:B------:R-:W-:Y:S05]  /*07e0*/  RET.REL.NODEC R6 `(_Z11rand_offsetP17curandStateXORWOWPfi) ;  /* 0xfffffff806047950 */ /* 0x000fea0003c3ffff */
.L_x_39:
        /* <DEDUP_REMOVED lines=9> */
.L_x_51:


//--------------------- .text._Z12setup_kernelP17curandStateXORWOWm --------------------------
	.section	.text._Z12setup_kernelP17curandStateXORWOWm,"ax",@progbits
	.align	128
        .global         _Z12setup_kernelP17curandStateXORWOWm
        .type           _Z12setup_kernelP17curandStateXORWOWm,@function
        .size           _Z12setup_kernelP17curandStateXORWOWm,(.L_x_57 - _Z12setup_kernelP17curandStateXORWOWm)
        .other          _Z12setup_kernelP17curandStateXORWOWm,@"STO_CUDA_ENTRY STV_DEFAULT"
_Z12setup_kernelP17curandStateXORWOWm:
.text._Z12setup_kernelP17curandStateXORWOWm:
[----:B------:R-:W-:Y:S08]  /*0000*/  LDC R1, c[0x0][0x37c] ;  /* 0x0000df00ff017b82 */ /* 0x000ff00000000800 */
[----:B------:R-:W0:Y:S01]  /*0010*/  LDC.64 R4, c[0x0][0x388] ;  /* 0x0000e200ff047b82 */ /* 0x000e220000000a00 */
[----:B------:R-:W1:Y:S01]  /*0020*/  S2R R13, SR_TID.X ;  /* 0x00000000000d7919 */ /* 0x000e620000002100 */
[----:B------:R-:W2:Y:S01]  /*0030*/  LDCU.64 UR4, c[0x0][0x358] ;  /* 0x00006b00ff0477ac */ /* 0x000ea20008000a00 */
[----:B------:R-:W-:Y:S05]  /*0040*/  BSSY.RECONVERGENT B0, `(.L_x_40) ;  /* 0x00000e7000007945 */ /* 0x000fea0003800200 */
[----:B------:R-:W1:Y:S01]  /*0050*/  LDC.64 R2, c[0x0][0x380] ;  /* 0x0000e000ff027b82 */ /* 0x000e620000000a00 */
[----:B0-----:R-:W-:-:S02]  /*0060*/  LOP3.LUT R0, R4, 0xaad26b49, RZ, 0x3c, !PT ;  /* 0xaad26b4904007812 */ /* 0x001fc400078e3cff */
[----:B------:R-:W-:-:S03]  /*0070*/  LOP3.LUT R4, R5, 0xf7dcefdd, RZ, 0x3c, !PT ;  /* 0xf7dcefdd05047812 */ /* 0x000fc600078e3cff */
[----:B------:R-:W-:Y:S02]  /*0080*/  IMAD R0, R0, 0x4182bed5, RZ ;  /* 0x4182bed500007824 */ /* 0x000fe400078e02ff */
[----:B------:R-:W-:Y:S02]  /*0090*/  IMAD R5, R4, -0x658354e5, RZ ;  /* 0x9a7cab1b04057824 */ /* 0x000fe400078e02ff */
[----:B-1----:R-:W-:Y:S01]  /*00a0*/  IMAD.WIDE.U32 R2, R13, 0x30, R2 ;  /* 0x000000300d027825 */ /* 0x002fe200078e0002 */
[C---:B------:R-:W-:Y:S02]  /*00b0*/  LOP3.LUT R8, R0.reuse, 0x159a55e5, RZ, 0x3c, !PT ;  /* 0x159a55e500087812 */ /* 0x040fe400078e3cff */
[C---:B------:R-:W-:Y:S01]  /*00c0*/  IADD3 R6, PT, PT, R0.reuse, 0x64f0c9, R5 ;  /* 0x0064f0c900067810 */ /* 0x040fe20007ffe005 */
[C---:B------:R-:W-:Y:S01]  /*00d0*/  VIADD R7, R0.reuse, 0x75bcd15 ;  /* 0x075bcd1500077836 */ /* 0x040fe20000000000 */
[----:B------:R-:W-:Y:S01]  /*00e0*/  LOP3.LUT R10, R5, 0x5491333, RZ, 0x3c, !PT ;  /* 0x05491333050a7812 */ /* 0x000fe200078e3cff */
[----:B------:R-:W-:Y:S01]  /*00f0*/  VIADD R11, R0, 0x583f19 ;  /* 0x00583f19000b7836 */ /* 0x000fe20000000000 */
[----:B------:R-:W-:Y:S01]  /*0100*/  ISETP.NE.AND P0, PT, R13, RZ, PT ;  /* 0x000000ff0d00720c */ /* 0x000fe20003f05270 */
[----:B------:R-:W-:Y:S01]  /*0110*/  VIADD R9, R5, 0x1f123bb5 ;  /* 0x1f123bb505097836 */ /* 0x000fe20000000000 */
[----:B--2---:R0:W-:Y:S04]  /*0120*/  STG.E.64 desc[UR4][R2.64], R6 ;  /* 0x0000000602007986 */ /* 0x0041e8000c101b04 */
[----:B------:R0:W-:Y:S04]  /*0130*/  STG.E.64 desc[UR4][R2.64+0x8], R8 ;  /* 0x0000080802007986 */ /* 0x0001e8000c101b04 */
[----:B------:R0:W-:Y:S03]  /*0140*/  STG.E.64 desc[UR4][R2.64+0x10], R10 ;  /* 0x0000100a02007986 */ /* 0x0001e6000c101b04 */
[----:B------:R-:W-:Y:S05]  /*0150*/  @!P0 BRA `(.L_x_41) ;  /* 0x0000000c00548947 */ /* 0x000fea0003800000 */
[----:B------:R-:W-:Y:S01]  /*0160*/  IMAD.MOV.U32 R0, RZ, RZ, R13 ;  /* 0x000000ffff007224 */ /* 0x000fe200078e000d */
[----:B0-----:R-:W-:-:S07]  /*0170*/  CS2R R10, SRZ ;  /* 0x00000000000a7805 */ /* 0x001fce000001ff00 */
.L_x_47:
[----:B0-----:R-:W-:Y:S01]  /*0180*/  LOP3.LUT R2, R0, 0x3, RZ, 0xc0, !PT ;  /* 0x0000000300027812 */ /* 0x001fe200078ec0ff */
[----:B------:R-:W-:Y:S03]  /*0190*/  BSSY.RECONVERGENT B1, `(.L_x_42) ;  /* 0x00000cb000017945 */ /* 0x000fe60003800200 */
[----:B------:R-:W-:-:S04]  /*01a0*/  ISETP.NE.U32.AND P0, PT, R2, RZ, PT ;  /* 0x000000ff0200720c */ /* 0x000fc80003f05070 */
[----:B------:R-:W-:-:S13]  /*01b0*/  ISETP.NE.AND.EX P0, PT, RZ, RZ, PT, P0 ;  /* 0x000000ffff00720c */ /* 0x000fda0003f05300 */
[----:B------:R-:W-:Y:S05]  /*01c0*/  @!P0 BRA `(.L_x_43) ;  /* 0x0000000c001c8947 */ /* 0x000fea0003800000 */
[----:B------:R-:W0:Y:S01]  /*01d0*/  LDC.64 R6, c[0x4][RZ] ;  /* 0x01000000ff067b82 */ /* 0x000e220000000a00 */
[----:B------:R-:W-:Y:S02]  /*01e0*/  IMAD.MOV.U32 R12, RZ, RZ, RZ ;  /* 0x000000ffff0c7224 */ /* 0x000fe400078e00ff */
[----:B0-----:R-:W-:-:S07]  /*01f0*/  IMAD.WIDE.U32 R6, R10, 0xc80, R6 ;  /* 0x00000c800a067825 */ /* 0x001fce00078e0006 */
.L_x_46:
[----:B0-----:R-:W-:Y:S01]  /*0200*/  IMAD.MOV.U32 R13, RZ, RZ, RZ ;  /* 0x000000ffff0d7224 */ /* 0x001fe200078e00ff */
[----:B------:R-:W-:Y:S01]  /*0210*/  CS2R R2, SRZ ;  /* 0x0000000000027805 */ /* 0x000fe2000001ff00 */
[----:B------:R-:W-:Y:S01]  /*0220*/  IMAD.MOV.U32 R15, RZ, RZ, RZ ;  /* 0x000000ffff0f7224 */ /* 0x000fe200078e00ff */
[----:B------:R-:W-:-:S07]  /*0230*/  CS2R R4, SRZ ;  /* 0x0000000000047805 */ /* 0x000fce000001ff00 */
.L_x_45:
[----:B------:R-:W0:Y:S01]  /*0240*/  S2R R14, SR_TID.X ;  /* 0x00000000000e7919 */ /* 0x000e220000002100 */
[----:B------:R-:W0:Y:S02]  /*0250*/  LDC.64 R8, c[0x0][0x380] ;  /* 0x0000e000ff087b82 */ /* 0x000e240000000a00 */
[----:B0-----:R-:W-:-:S04]  /*0260*/  IMAD.WIDE.U32 R8, R14, 0x30, R8 ;  /* 0x000000300e087825 */ /* 0x001fc800078e0008 */
[----:B------:R-:W-:-:S05]  /*0270*/  IMAD.WIDE.U32 R8, R15, 0x4, R8 ;  /* 0x000000040f087825 */ /* 0x000fca00078e0008 */
[----:B------:R0:W5:Y:S01]  /*0280*/  LDG.E R16, desc[UR4][R8.64+0x4] ;  /* 0x0000040408107981 */ /* 0x000162000c1e1900 */
[----:B------:R-:W-:-:S07]  /*0290*/  IMAD.MOV.U32 R17, RZ, RZ, RZ ;  /* 0x000000ffff117224 */ /* 0x000fce00078e00ff */
.L_x_44:
[----:B-----5:R-:W-:Y:S01]  /*02a0*/  SHF.R.U32.HI R24, RZ, R17, R16 ;  /* 0x00000011ff187219 */ /* 0x020fe20000011610 */
[----:B0-----:R-:W-:-:S03]  /*02b0*/  IMAD.SHL.U32 R8, R15, 0x20, RZ ;  /* 0x000000200f087824 */ /* 0x001fc600078e00ff */
[----:B------:R-:W-:Y:S01]  /*02c0*/  LOP3.LUT R9, R24, 0x1, RZ, 0xc0, !PT ;  /* 0x0000000118097812 */ /* 0x000fe200078ec0ff */
[----:B------:R-:W-:-:S03]  /*02d0*/  IMAD.IADD R8, R8, 0x1, R17 ;  /* 0x0000000108087824 */ /* 0x000fc600078e0211 */
[----:B------:R-:W-:Y:S01]  /*02e0*/  ISETP.NE.U32.AND P0, PT, R9, 0x1, PT ;  /* 0x000000010900780c */ /* 0x000fe20003f05070 */
[----:B------:R-:W-:-:S03]  /*02f0*/  IMAD R9, R8, 0x5, RZ ;  /* 0x0000000508097824 */ /* 0x000fc600078e02ff */
[----:B------:R-:W-:Y:S01]  /*0300*/  R2P PR, R24, 0x7e ;  /* 0x0000007e18007804 */ /* 0x000fe20000000000 */
[----:B------:R-:W-:-:S08]  /*0310*/  IMAD.WIDE.U32 R8, R9, 0x4, R6 ;  /* 0x0000000409087825 */ /* 0x000fd000078e0006 */
[----:B------:R-:W2:Y:S04]  /*0320*/  @!P0 LDG.E R18, desc[UR4][R8.64] ;  /* 0x0000000408128981 */ /* 0x000ea8000c1e1900 */
[----:B------:R-:W3:Y:S04]  /*0330*/  @P1 LDG.E R22, desc[UR4][R8.64+0x14] ;  /* 0x0000140408161981 */ /* 0x000ee8000c1e1900 */
[----:B------:R-:W4:Y:S04]  /*0340*/  @!P0 LDG.E R20, desc[UR4][R8.64+0x10] ;  /* 0x0000100408148981 */ /* 0x000f28000c1e1900 */
[----:B------:R-:W4:Y:S04]  /*0350*/  @P2 LDG.E R28, desc[UR4][R8.64+0x28] ;  /* 0x00002804081c2981 */ /* 0x000f28000c1e1900 */
[----:B------:R-:W4:Y:S04]  /*0360*/  @P1 LDG.E R26, desc[UR4][R8.64+0x24] ;  /* 0x00002404081a1981 */ /* 0x000f28000c1e1900 */
[----:B------:R-:W4:Y:S04]  /*0370*/  @P3 LDG.E R21, desc[UR4][R8.64+0x3c] ;  /* 0x00003c0408153981 */ /* 0x000f28000c1e1900 */
[----:B------:R-:W4:Y:S04]  /*0380*/  @P2 LDG.E R19, desc[UR4][R8.64+0x38] ;  /* 0x0000380408132981 */ /* 0x000f28000c1e1900 */
[----:B------:R-:W4:Y:S04]  /*0390*/  @P4 LDG.E R23, desc[UR4][R8.64+0x50] ;  /* 0x0000500408174981 */ /* 0x000f28000c1e1900 */
[----:B------:R-:W4:Y:S01]  /*03a0*/  @P1 LDG.E R25, desc[UR4][R8.64+0x20] ;  /* 0x0000200408191981 */ /* 0x000f22000c1e1900 */
[----:B--2---:R-:W-:-:S03]  /*03b0*/  @!P0 LOP3.LUT R13, R13, R18, RZ, 0x3c, !PT ;  /* 0x000000120d0d8212 */ /* 0x004fc600078e3cff */
[----:B------:R-:W2:Y:S01]  /*03c0*/  @!P0 LDG.E R18, desc[UR4][R8.64+0x8] ;  /* 0x0000080408128981 */ /* 0x000ea2000c1e1900 */
[----:B---3--:R-:W-:-:S03]  /*03d0*/  @P1 LOP3.LUT R13, R13, R22, RZ, 0x3c, !PT ;  /* 0x000000160d0d1212 */ /* 0x008fc600078e3cff */
[----:B------:R-:W3:Y:S01]  /*03e0*/  @P3 LDG.E R22, desc[UR4][R8.64+0x4c] ;  /* 0x00004c0408163981 */ /* 0x000ee2000c1e1900 */
[----:B----4-:R-:W-:-:S03]  /*03f0*/  @!P0 LOP3.LUT R3, R3, R20, RZ, 0x3c, !PT ;  /* 0x0000001403038212 */ /* 0x010fc600078e3cff */
[----:B------:R-:W4:Y:S01]  /*0400*/  @P1 LDG.E R20, desc[UR4][R8.64+0x1c] ;  /* 0x00001c0408141981 */ /* 0x000f22000c1e1900 */
[----:B------:R-:W-:Y:S02]  /*0410*/  @P2 LOP3.LUT R13, R13, R28, RZ, 0x3c, !PT ;  /* 0x0000001c0d0d2212 */ /* 0x000fe400078e3cff */
[----:B------:R-:W-:Y:S02]  /*0420*/  @P1 LOP3.LUT R3, R3, R26, RZ, 0x3c, !PT ;  /* 0x0000001a03031212 */ /* 0x000fe400078e3cff */
[----:B------:R-:W4:Y:S01]  /*0430*/  @P5 LDG.E R26, desc[UR4][R8.64+0x64] ;  /* 0x00006404081a5981 */ /* 0x000f22000c1e1900 */
[----:B------:R-:W-:-:S03]  /*0440*/  @P3 LOP3.LUT R13, R13, R21, RZ, 0x3c, !PT ;  /* 0x000000150d0d3212 */ /* 0x000fc600078e3cff */
[----:B------:R-:W4:Y:S01]  /*0450*/  @!P0 LDG.E R21, desc[UR4][R8.64+0xc] ;  /* 0x00000c0408158981 */ /* 0x000f22000c1e1900 */
[----:B------:R-:W-:-:S03]  /*0460*/  @P2 LOP3.LUT R3, R3, R19, RZ, 0x3c, !PT ;  /* 0x0000001303032212 */ /* 0x000fc600078e3cff */
[----:B------:R-:W4:Y:S01]  /*0470*/  @!P0 LDG.E R19, desc[UR4][R8.64+0x4] ;  /* 0x0000040408138981 */ /* 0x000f22000c1e1900 */
[----:B------:R-:W-:-:S03]  /*0480*/  @P4 LOP3.LUT R13, R13, R23, RZ, 0x3c, !PT ;  /* 0x000000170d0d4212 */ /* 0x000fc600078e3cff */
[----:B------:R-:W4:Y:S01]  /*0490*/  @P1 LDG.E R23, desc[UR4][R8.64+0x18] ;  /* 0x0000180408171981 */ /* 0x000f22000c1e1900 */
[----:B--2---:R-:W-:-:S03]  /*04a0*/  @!P0 LOP3.LUT R5, R5, R18, RZ, 0x3c, !PT ;  /* 0x0000001205058212 */ /* 0x004fc600078e3cff */
[----:B------:R-:W2:Y:S01]  /*04b0*/  @P2 LDG.E R18, desc[UR4][R8.64+0x30] ;  /* 0x0000300408122981 */ /* 0x000ea2000c1e1900 */
[----:B---3--:R-:W-:-:S03]  /*04c0*/  @P3 LOP3.LUT R3, R3, R22, RZ, 0x3c, !PT ;  /* 0x0000001603033212 */ /* 0x008fc600078e3cff */
[----:B------:R-:W3:Y:S01]  /*04d0*/  @P4 LDG.E R22, desc[UR4][R8.64+0x60] ;  /* 0x0000600408164981 */ /* 0x000ee2000c1e1900 */
[----:B----4-:R-:W-:-:S03]  /*04e0*/  @P1 LOP3.LUT R5, R5, R20, RZ, 0x3c, !PT ;  /* 0x0000001405051212 */ /* 0x010fc600078e3cff */
[----:B------:R-:W4:Y:S01]  /*04f0*/  @P3 LDG.E R20, desc[UR4][R8.64+0x44] ;  /* 0x0000440408143981 */ /* 0x000f22000c1e1900 */
[----:B------:R-:W-:-:S03]  /*0500*/  @P5 LOP3.LUT R13, R13, R26, RZ, 0x3c, !PT ;  /* 0x0000001a0d0d5212 */ /* 0x000fc600078e3cff */
[----:B------:R-:W4:Y:S01]  /*0510*/  @P6 LDG.E R26, desc[UR4][R8.64+0x78] ;  /* 0x00007804081a6981 */ /* 0x000f22000c1e1900 */
[----:B------:R-:W-:-:S03]  /*0520*/  @!P0 LOP3.LUT R2, R2, R21, RZ, 0x3c, !PT ;  /* 0x0000001502028212 */ /* 0x000fc600078e3cff */
[----:B------:R-:W4:Y:S01]  /*0530*/  @P2 LDG.E R21, desc[UR4][R8.64+0x34] ;  /* 0x0000340408152981 */ /* 0x000f22000c1e1900 */
[----:B------:R-:W-:-:S03]  /*0540*/  @!P0 LOP3.LUT R4, R4, R19, RZ, 0x3c, !PT ;  /* 0x0000001304048212 */ /* 0x000fc600078e3cff */
[----:B------:R-:W4:Y:S01]  /*0550*/  @P2 LDG.E R19, desc[UR4][R8.64+0x2c] ;  /* 0x00002c0408132981 */ /* 0x000f22000c1e1900 */
[----:B------:R-:W-:Y:S02]  /*0560*/  @P1 LOP3.LUT R2, R2, R25, RZ, 0x3c, !PT ;  /* 0x0000001902021212 */ /* 0x000fe400078e3cff */
[----:B------:R-:W-:Y:S01]  /*0570*/  @P1 LOP3.LUT R4, R4, R23, RZ, 0x3c, !PT ;  /* 0x0000001704041212 */ /* 0x000fe200078e3cff */
[----:B------:R-:W4:Y:S04]  /*0580*/  @P3 LDG.E R25, desc[UR4][R8.64+0x48] ;  /* 0x0000480408193981 */ /* 0x000f28000c1e1900 */
[----:B------:R-:W4:Y:S01]  /*0590*/  @P3 LDG.E R23, desc[UR4][R8.64+0x40] ;  /* 0x0000400408173981 */ /* 0x000f22000c1e1900 */
[----:B------:R-:W-:Y:S02]  /*05a0*/  LOP3.LUT P0, RZ, R24, 0x80, RZ, 0xc0, !PT ;  /* 0x0000008018ff7812 */ /* 0x000fe4000780c0ff */
[----:B--2---:R-:W-:-:S02]  /*05b0*/  @P2 LOP3.LUT R5, R5, R18, RZ, 0x3c, !PT ;  /* 0x0000001205052212 */ /* 0x004fc400078e3cff */
[----:B------:R-:W2:Y:S01]  /*05c0*/  @P4 LDG.E R18, desc[UR4][R8.64+0x58] ;  /* 0x0000580408124981 */ /* 0x000ea2000c1e1900 */
[----:B---3--:R-:W-:-:S03]  /*05d0*/  @P4 LOP3.LUT R3, R3, R22, RZ, 0x3c, !PT ;  /* 0x0000001603034212 */ /* 0x008fc600078e3cff */
[----:B------:R-:W3:Y:S01]  /*05e0*/  @P5 LDG.E R22, desc[UR4][R8.64+0x74] ;  /* 0x0000740408165981 */ /* 0x000ee2000c1e1900 */
[----:B----4-:R-:W-:-:S03]  /*05f0*/  @P3 LOP3.LUT R5, R5, R20, RZ, 0x3c, !PT ;  /* 0x0000001405053212 */ /* 0x010fc600078e3cff */
[----:B------:R-:W4:Y:S01]  /*0600*/  @P5 LDG.E R20, desc[UR4][R8.64+0x6c] ;  /* 0x00006c0408145981 */ /* 0x000f22000c1e1900 */
[----:B------:R-:W-:-:S03]  /*0610*/  @P6 LOP3.LUT R13, R13, R26, RZ, 0x3c, !PT ;  /* 0x0000001a0d0d6212 */ /* 0x000fc600078e3cff */
        /* <DEDUP_REMOVED lines=9> */
[----:B--2---:R-:W-:-:S03]  /*06b0*/  @P4 LOP3.LUT R5, R5, R18, RZ, 0x3c, !PT ;  /* 0x0000001205054212 */ /* 0x004fc600078e3cff */
        /* <DEDUP_REMOVED lines=15> */
[----:B--2---:R-:W-:-:S04]  /*07b0*/  @P6 LOP3.LUT R5, R5, R18, RZ, 0x3c, !PT ;  /* 0x0000001205056212 */ /* 0x004fc800078e3cff */
[----:B---3--:R-:W-:Y:S02]  /*07c0*/  @P0 LOP3.LUT R5, R5, R22, RZ, 0x3c, !PT ;  /* 0x0000001605050212 */ /* 0x008fe400078e3cff */
[----:B----4-:R-:W-:-:S04]  /*07d0*/  @P6 LOP3.LUT R3, R3, R20, RZ, 0x3c, !PT ;  /* 0x0000001403036212 */ /* 0x010fc800078e3cff */
[----:B------:R-:W-:Y:S02]  /*07e0*/  @P0 LOP3.LUT R3, R3, R26, RZ, 0x3c, !PT ;  /* 0x0000001a03030212 */ /* 0x000fe400078e3cff */
[----:B------:R-:W-:Y:S02]  /*07f0*/  @P6 LOP3.LUT R2, R2, R21, RZ, 0x3c, !PT ;  /* 0x0000001502026212 */ /* 0x000fe400078e3cff */
[----:B------:R-:W-:Y:S02]  /*0800*/  @P6 LOP3.LUT R4, R4, R19, RZ, 0x3c, !PT ;  /* 0x0000001304046212 */ /* 0x000fe400078e3cff */
[----:B------:R-:W-:Y:S02]  /*0810*/  @P0 LOP3.LUT R2, R2, R25, RZ, 0x3c, !PT ;  /* 0x0000001902020212 */ /* 0x000fe400078e3cff */
[----:B------:R-:W-:Y:S02]  /*0820*/  @P0 LOP3.LUT R4, R4, R23, RZ, 0x3c, !PT ;  /* 0x0000001704040212 */ /* 0x000fe400078e3cff */
[----:B------:R-:W-:-:S13]  /*0830*/  R2P PR, R24.B1, 0x7f ;  /* 0x0000007f18007804 */ /* 0x000fda0000001000 */
[----:B------:R-:W2:Y:S04]  /*0840*/  @P0 LDG.E R18, desc[UR4][R8.64+0xa0] ;  /* 0x0000a00408120981 */ /* 0x000ea8000c1e1900 */
[----:B------:R-:W3:Y:S04]  /*0850*/  @P1 LDG.E R20, desc[UR4][R8.64+0xb4] ;  /* 0x0000b40408141981 */ /* 0x000ee8000c1e1900 */
[----:B------:R-:W4:Y:S04]  /*0860*/  @P2 LDG.E R26, desc[UR4][R8.64+0xc8] ;  /* 0x0000c804081a2981 */ /* 0x000f28000c1e1900 */
[----:B------:R-:W4:Y:S04]  /*0870*/  @P3 LDG.E R28, desc[UR4][R8.64+0xdc] ;  /* 0x0000dc04081c3981 */ /* 0x000f28000c1e1900 */
[----:B------:R-:W4:Y:S04]  /*0880*/  @P0 LDG.E R19, desc[UR4][R8.64+0xa4] ;  /* 0x0000a40408130981 */ /* 0x000f28000c1e1900 */
[----:B------:R-:W4:Y:S04]  /*0890*/  @P0 LDG.E R22, desc[UR4][R8.64+0xb0] ;  /* 0x0000b00408160981 */ /* 0x000f28000c1e1900 */
[----:B------:R-:W4:Y:S04]  /*08a0*/  @P4 LDG.E R25, desc[UR4][R8.64+0xf0] ;  /* 0x0000f00408194981 */ /* 0x000f28000c1e1900 */
[----:B------:R-:W4:Y:S04]  /*08b0*/  @P0 LDG.E R21, desc[UR4][R8.64+0xac] ;  /* 0x0000ac0408150981 */ /* 0x000f28000c1e1900 */
[----:B------:R-:W4:Y:S01]  /*08c0*/  @P1 LDG.E R23, desc[UR4][R8.64+0xb8] ;  /* 0x0000b80408171981 */ /* 0x000f22000c1e1900 */
[----:B--2---:R-:W-:-:S03]  /*08d0*/  @P0 LOP3.LUT R13, R13, R18, RZ, 0x3c, !PT ;  /* 0x000000120d0d0212 */ /* 0x004fc600078e3cff */
[----:B------:R-:W2:Y:S01]  /*08e0*/  @P1 LDG.E R18, desc[UR4][R8.64+0xbc] ;  /* 0x0000bc0408121981 */ /* 0x000ea2000c1e1900 */
[----:B---3--:R-:W-:-:S03]  /*08f0*/  @P1 LOP3.LUT R13, R13, R20, RZ, 0x3c, !PT ;  /* 0x000000140d0d1212 */ /* 0x008fc600078e3cff */
[----:B------:R-:W3:Y:S01]  /*0900*/  @P0 LDG.E R20, desc[UR4][R8.64+0xa8] ;  /* 0x0000a80408140981 */ /* 0x000ee2000c1e1900 */
[----:B----4-:R-:W-:-:S03]  /*0910*/  @P2 LOP3.LUT R13, R13, R26, RZ, 0x3c, !PT ;  /* 0x0000001a0d0d2212 */ /* 0x010fc600078e3cff */
[----:B------:R-:W4:Y:S01]  /*0920*/  @P5 LDG.E R26, desc[UR4][R8.64+0x104] ;  /* 0x00010404081a5981 */ /* 0x000f22000c1e1900 */
[----:B------:R-:W-:Y:S02]  /*0930*/  @P3 LOP3.LUT R13, R13, R28, RZ, 0x3c, !PT ;  /* 0x0000001c0d0d3212 */ /* 0x000fe400078e3cff */
[----:B------:R-:W-:Y:S02]  /*0940*/  @P0 LOP3.LUT R4, R4, R19, RZ, 0x3c, !PT ;  /* 0x0000001304040212 */ /* 0x000fe400078e3cff */
        /* <DEDUP_REMOVED lines=9> */
[----:B---3--:R-:W-:-:S03]  /*09e0*/  @P0 LOP3.LUT R5, R5, R20, RZ, 0x3c, !PT ;  /* 0x0000001405050212 */ /* 0x008fc600078e3cff */
[----:B------:R-:W3:Y:S01]  /*09f0*/  @P1 LDG.E R20, desc[UR4][R8.64+0xc4] ;  /* 0x0000c40408141981 */ /* 0x000ee2000c1e1900 */
[----:B--2---:R-:W-:-:S03]  /*0a00*/  @P1 LOP3.LUT R5, R5, R18, RZ, 0x3c, !PT ;  /* 0x0000001205051212 */ /* 0x004fc600078e3cff */
[----:B------:R-:W2:Y:S01]  /*0a10*/  @P3 LDG.E R18, desc[UR4][R8.64+0xe4] ;  /* 0x0000e40408123981 */ /* 0x000ea2000c1e1900 */
[----:B------:R-:W-:Y:S02]  /*0a20*/  LOP3.LUT P0, RZ, R24, 0x8000, RZ, 0xc0, !PT ;  /* 0x0000800018ff7812 */ /* 0x000fe4000780c0ff */
[----:B----4-:R-:W-:Y:S01]  /*0a30*/  @P5 LOP3.LUT R13, R13, R26, RZ, 0x3c, !PT ;  /* 0x0000001a0d0d5212 */ /* 0x010fe200078e3cff */
[----:B------:R-:W4:Y:S04]  /*0a40*/  @P2 LDG.E R24, desc[UR4][R8.64+0xd8] ;  /* 0x0000d80408182981 */ /* 0x000f28000c1e1900 */
[----:B------:R-:W4:Y:S01]  /*0a50*/  @P6 LDG.E R26, desc[UR4][R8.64+0x118] ;  /* 0x00011804081a6981 */ /* 0x000f22000c1e1900 */
[----:B------:R-:W-:Y:S02]  /*0a60*/  @P1 LOP3.LUT R2, R2, R19, RZ, 0x3c, !PT ;  /* 0x0000001302021212 */ /* 0x000fe400078e3cff */
[----:B------:R-:W-:Y:S01]  /*0a70*/  @P2 LOP3.LUT R5, R5, R22, RZ, 0x3c, !PT ;  /* 0x0000001605052212 */ /* 0x000fe200078e3cff */
[----:B------:R-:W4:Y:S04]  /*0a80*/  @P3 LDG.E R19, desc[UR4][R8.64+0xe8] ;  /* 0x0000e80408133981 */ /* 0x000f28000c1e1900 */
[----:B------:R-:W4:Y:S01]  /*0a90*/  @P4 LDG.E R22, desc[UR4][R8.64+0xf8] ;  /* 0x0000f80408164981 */ /* 0x000f22000c1e1900 */
[----:B------:R-:W-:-:S03]  /*0aa0*/  @P2 LOP3.LUT R4, R4, R21, RZ, 0x3c, !PT ;  /* 0x0000001504042212 */ /* 0x000fc600078e3cff */
[----:B------:R-:W4:Y:S01]  /*0ab0*/  @P4 LDG.E R21, desc[UR4][R8.64+0xf4] ;  /* 0x0000f40408154981 */ /* 0x000f22000c1e1900 */
[----:B------:R-:W-:-:S03]  /*0ac0*/  @P2 LOP3.LUT R2, R2, R23, RZ, 0x3c, !PT ;  /* 0x0000001702022212 */ /* 0x000fc600078e3cff */
[----:B------:R-:W4:Y:S01]  /*0ad0*/  @P4 LDG.E R23, desc[UR4][R8.64+0xfc] ;  /* 0x0000fc0408174981 */ /* 0x000f22000c1e1900 */
[----:B------:R-:W-:-:S03]  /*0ae0*/  @P3 LOP3.LUT R4, R4, R25, RZ, 0x3c, !PT ;  /* 0x0000001904043212 */ /* 0x000fc600078e3cff */
[----:B------:R-:W4:Y:S04]  /*0af0*/  @P5 LDG.E R25, desc[UR4][R8.64+0x108] ;  /* 0x0001080408195981 */ /* 0x000f28000c1e1900 */
[----:B------:R-:W4:Y:S01]  /*0b00*/  @P0 LDG.E R27, desc[UR4][R8.64+0x138] ;  /* 0x00013804081b0981 */ /* 0x000f22000c1e1900 */
[----:B---3--:R-:W-:-:S03]  /*0b10*/  @P1 LOP3.LUT R3, R3, R20, RZ, 0x3c, !PT ;  /* 0x0000001403031212 */ /* 0x008fc600078e3cff */
[----:B------:R-:W3:Y:S01]  /*0b20*/  @P3 LDG.E R20, desc[UR4][R8.64+0xec] ;  /* 0x0000ec0408143981 */ /* 0x000ee2000c1e1900 */
[----:B--2---:R-:W-:-:S03]  /*0b30*/  @P3 LOP3.LUT R5, R5, R18, RZ, 0x3c, !PT ;  /* 0x0000001205053212 */ /* 0x004fc600078e3cff */
[----:B------:R-:W2:Y:S01]  /*0b40*/  @P5 LDG.E R18, desc[UR4][R8.64+0x10c] ;  /* 0x00010c0408125981 */ /* 0x000ea2000c1e1900 */
        /* <DEDUP_REMOVED lines=22> */
[----:B------:R-:W-:-:S05]  /*0cb0*/  VIADD R17, R17, 0x10 ;  /* 0x0000001011117836 */ /* 0x000fca0000000000 */
[----:B------:R-:W-:Y:S02]  /*0cc0*/  ISETP.NE.AND P1, PT, R17, 0x20, PT ;  /* 0x000000201100780c */ /* 0x000fe40003f25270 */
[----:B------:R-:W-:Y:S02]  /*0cd0*/  @P5 LOP3.LUT R2, R2, R19, RZ, 0x3c, !PT ;  /* 0x0000001302025212 */ /* 0x000fe400078e3cff */
[----:B------:R-:W-:Y:S02]  /*0ce0*/  @P6 LOP3.LUT R4, R4, R21, RZ, 0x3c, !PT ;  /* 0x0000001504046212 */ /* 0x000fe400078e3cff */
[----:B------:R-:W-:Y:S02]  /*0cf0*/  @P6 LOP3.LUT R5, R5, R22, RZ, 0x3c, !PT ;  /* 0x0000001605056212 */ /* 0x000fe400078e3cff */
[----:B------:R-:W-:Y:S02]  /*0d00*/  @P6 LOP3.LUT R2, R2, R23, RZ, 0x3c, !PT ;  /* 0x0000001702026212 */ /* 0x000fe400078e3cff */
[----:B------:R-:W-:-:S02]  /*0d10*/  @P0 LOP3.LUT R4, R4, R25, RZ, 0x3c, !PT ;  /* 0x0000001904040212 */ /* 0x000fc400078e3cff */
[----:B------:R-:W-:Y:S02]  /*0d20*/  @P0 LOP3.LUT R2, R2, R27, RZ, 0x3c, !PT ;  /* 0x0000001b02020212 */ /* 0x000fe400078e3cff */
[----:B---3--:R-:W-:-:S04]  /*0d30*/  @P5 LOP3.LUT R3, R3, R20, RZ, 0x3c, !PT ;  /* 0x0000001403035212 */ /* 0x008fc800078e3cff */
[----:B--2---:R-:W-:Y:S02]  /*0d40*/  @P6 LOP3.LUT R3, R3, R18, RZ, 0x3c, !PT ;  /* 0x0000001203036212 */ /* 0x004fe400078e3cff */
[----:B----4-:R-:W-:Y:S02]  /*0d50*/  @P0 LOP3.LUT R5, R5, R24, RZ, 0x3c, !PT ;  /* 0x0000001805050212 */ /* 0x010fe400078e3cff */
[----:B------:R-:W-:Y:S01]  /*0d60*/  @P0 LOP3.LUT R3, R3, R26, RZ, 0x3c, !PT ;  /* 0x0000001a03030212 */ /* 0x000fe200078e3cff */
[----:B------:R-:W-:Y:S06]  /*0d70*/  @P1 BRA `(.L_x_44) ;  /* 0xfffffff400481947 */ /* 0x000fec000383ffff */
[----:B------:R-:W-:-:S05]  /*0d80*/  VIADD R15, R15, 0x1 ;  /* 0x000000010f0f7836 */ /* 0x000fca0000000000 */
[----:B------:R-:W-:-:S13]  /*0d90*/  ISETP.NE.AND P0, PT, R15, 0x5, PT ;  /* 0x000000050f00780c */ /* 0x000fda0003f05270 */
[----:B------:R-:W-:Y:S05]  /*0da0*/  @P0 BRA `(.L_x_45) ;  /* 0xfffffff400240947 */ /* 0x000fea000383ffff */
[----:B------:R-:W0:Y:S01]  /*0db0*/  LDC.64 R8, c[0x0][0x380] ;  /* 0x0000e000ff087b82 */ /* 0x000e220000000a00 */
[----:B------:R-:W-:Y:S01]  /*0dc0*/  VIADD R12, R12, 0x1 ;  /* 0x000000010c0c7836 */ /* 0x000fe20000000000 */
[----:B------:R-:W-:-:S04]  /*0dd0*/  LOP3.LUT R15, R0, 0x3, RZ, 0xc0, !PT ;  /* 0x00000003000f7812 */ /* 0x000fc800078ec0ff */
[----:B------:R-:W-:Y:S01]  /*0de0*/  ISETP.GE.U32.AND P0, PT, R12, R15, PT ;  /* 0x0000000f0c00720c */ /* 0x000fe20003f06070 */
[----:B0-----:R-:W-:-:S05]  /*0df0*/  IMAD.WIDE.U32 R8, R14, 0x30, R8 ;  /* 0x000000300e087825 */ /* 0x001fca00078e0008 */
[----:B------:R0:W-:Y:S04]  /*0e00*/  STG.E.64 desc[UR4][R8.64+0x8], R4 ;  /* 0x0000080408007986 */ /* 0x0001e8000c101b04 */
[----:B------:R0:W-:Y:S04]  /*0e10*/  STG.E.64 desc[UR4][R8.64+0x10], R2 ;  /* 0x0000100208007986 */ /* 0x0001e8000c101b04 */
[----:B------:R0:W-:Y:S01]  /*0e20*/  STG.E desc[UR4][R8.64+0x4], R13 ;  /* 0x0000040d08007986 */ /* 0x0001e2000c101904 */
[----:B------:R-:W-:Y:S05]  /*0e30*/  @!P0 BRA `(.L_x_46) ;  /* 0xfffffff000f08947 */ /* 0x000fea000383ffff */
.L_x_43:
[----:B------:R-:W-:Y:S05]  /*0e40*/  BSYNC.RECONVERGENT B1 ;  /* 0x0000000000017941 */ /* 0x000fea0003800200 */
.L_x_42:
[----:B------:R-:W-:Y:S01]  /*0e50*/  ISETP.GT.U32.AND P0, PT, R0, 0x3, PT ;  /* 0x000000030000780c */ /* 0x000fe20003f04070 */
[----:B------:R-:W-:Y:S01]  /*0e60*/  VIADD R10, R10, 0x1 ;  /* 0x000000010a0a7836 */ /* 0x000fe20000000000 */
[--C-:B------:R-:W-:Y:S02]  /*0e70*/  SHF.R.U64 R0, R0, 0x2, R11.reuse ;  /* 0x0000000200007819 */ /* 0x100fe4000000120b */
[----:B------:R-:W-:Y:S02]  /*0e80*/  ISETP.GT.U32.AND.EX P0, PT, R11, RZ, PT, P0 ;  /* 0x000000ff0b00720c */ /* 0x000fe40003f04100 */
[----:B------:R-:W-:-:S11]  /*0e90*/  SHF.R.U32.HI R11, RZ, 0x2, R11 ;  /* 0x00000002ff0b7819 */ /* 0x000fd6000001160b */
[----:B------:R-:W-:Y:S05]  /*0ea0*/  @P0 BRA `(.L_x_47) ;  /* 0xfffffff000b40947 */ /* 0x000fea000383ffff */
.L_x_41:
[----:B------:R-:W-:Y:S05]  /*0eb0*/  BSYNC.RECONVERGENT B0 ;  /* 0x0000000000007941 */ /* 0x000fea0003800200 */
.L_x_40:
[----:B0-----:R-:W0:Y:S01]  /*0ec0*/  S2R R5, SR_TID.X ;  /* 0x0000000000057919 */ /* 0x001e220000002100 */
[----:B------:R-:W0:Y:S02]  /*0ed0*/  LDC.64 R2, c[0x0][0x380] ;  /* 0x0000e000ff027b82 */ /* 0x000e240000000a00 */
[----:B0-----:R-:W-:-:S05]  /*0ee0*/  IMAD.WIDE.U32 R2, R5, 0x30, R2 ;  /* 0x0000003005027825 */ /* 0x001fca00078e0002 */
[----:B------:R-:W-:Y:S04]  /*0ef0*/  STG.E.64 desc[UR4][R2.64+0x18], RZ ;  /* 0x000018ff02007986 */ /* 0x000fe8000c101b04 */
[----:B------:R-:W-:Y:S04]  /*0f00*/  STG.E desc[UR4][R2.64+0x20], RZ ;  /* 0x000020ff02007986 */ /* 0x000fe8000c101904 */
[----:B------:R-:W-:Y:S01]  /*0f10*/  STG.E.64 desc[UR4][R2.64+0x28], RZ ;  /* 0x000028ff02007986 */ /* 0x000fe2000c101b04 */
[----:B------:R-:W-:Y:S05]  /*0f20*/  EXIT ;  /* 0x000000000000794d */ /* 0x000fea0003800000 */
.L_x_48:
        /* <DEDUP_REMOVED lines=13> */
.L_x_57:


//--------------------- .nv.global.init           --------------------------
	.section	.nv.global.init,"aw",@progbits
	.align	4
.nv.global.init:
	.type		mrg32k3aM1SubSeq,@object
	.size		mrg32k3aM1SubSeq,(mrg32k3aM2SubSeq - mrg32k3aM1SubSeq)
mrg32k3aM1SubSeq:
        /*0000*/ 	.byte	0x0b, 0xcc, 0xee, 0x04, 0x73, 0x29, 0x8b, 0x6f, 0xf6, 0x53, 0x03, 0xf6, 0x23, 0xf6, 0xea, 0xda
        /* <DEDUP_REMOVED lines=125> */
	.type		mrg32k3aM2SubSeq,@object
	.size		mrg32k3aM2SubSeq,(mrg32k3aM1 - mrg32k3aM2SubSeq)
mrg32k3aM2SubSeq:
        /* <DEDUP_REMOVED lines=126> */
	.type		mrg32k3aM1,@object
	.size		mrg32k3aM1,(mrg32k3aM1Seq - mrg32k3aM1)
mrg32k3aM1:
        /* <DEDUP_REMOVED lines=144> */
	.type		mrg32k3aM1Seq,@object
	.size		mrg32k3aM1Seq,(mrg32k3aM2 - mrg32k3aM1Seq)
mrg32k3aM1Seq:
        /* <DEDUP_REMOVED lines=144> */
	.type		mrg32k3aM2,@object
	.size		mrg32k3aM2,(mrg32k3aM2Seq - mrg32k3aM2)
mrg32k3aM2:
        /* <DEDUP_REMOVED lines=144> */
	.type		mrg32k3aM2Seq,@object
	.size		mrg32k3aM2Seq,(precalc_xorwow_matrix - mrg32k3aM2Seq)
mrg32k3aM2Seq:
        /* <DEDUP_REMOVED lines=144> */
	.type		precalc_xorwow_matrix,@object
	.size		precalc_xorwow_matrix,(precalc_xorwow_offset_matrix - precalc_xorwow_matrix)
precalc_xorwow_matrix:
        /* <DEDUP_REMOVED lines=6400> */
	.type		precalc_xorwow_offset_matrix,@object
	.size		precalc_xorwow_offset_matrix,(.L_1 - precalc_xorwow_offset_matrix)
precalc_xorwow_offset_matrix:
        /* <DEDUP_REMOVED lines=6400> */
.L_1:


//--------------------- .nv.shared.reserved.0     --------------------------
	.section	.nv.shared.reserved.0,"aw",@nobits
	.weak		__nv_reservedSMEM_offset_0_alias
	.size		__nv_reservedSMEM_offset_0_alias, 0, 64
	.other		__nv_reservedSMEM_offset_0_alias,@"STO_CUDA_RESERVED_SHARED STV_DEFAULT"
__nv_reservedSMEM_offset_0_alias:
	.zero		0
	.zero		64


//--------------------- .nv.constant0._Z10col2im_128IfEvPfS0_iiii --------------------------
	.section	.nv.constant0._Z10col2im_128IfEvPfS0_iiii,"a",@progbits
	.sectionflags	@""
	.align	4
.nv.constant0._Z10col2im_128IfEvPfS0_iiii:
	.zero		928


//--------------------- .nv.constant0._Z28deformable_im2col_gpu_kernelIfEviPKT_S2_iiiiiiiiiiiiiiiiPS0_ --------------------------
	.section	.nv.constant0._Z28deformable_im2col_gpu_kernelIfEviPKT_S2_iiiiiiiiiiiiiiiiPS0_,"a",@progbits
	.sectionflags	@""
	.align	4
.nv.constant0._Z28deformable_im2col_gpu_kernelIfEviPKT_S2_iiiiiiiiiiiiiiiiPS0_:
	.zero		992


//--------------------- .nv.constant0._Z11rand_weightP17curandStateXORWOWPfi --------------------------
	.section	.nv.constant0._Z11rand_weightP17curandStateXORWOWPfi,"a",@progbits
	.sectionflags	@""
	.align	4
.nv.constant0._Z11rand_weightP17curandStateXORWOWPfi:
	.zero		916


//--------------------- .nv.constant0._Z10rand_inputP17curandStateXORWOWPfi --------------------------
	.section	.nv.constant0._Z10rand_inputP17curandStateXORWOWPfi,"a",@progbits
	.sectionflags	@""
	.align	4
.nv.constant0._Z10rand_inputP17curandStateXORWOWPfi:
	.zero		916


//--------------------- .nv.constant0._Z11rand_offsetP17curandStateXORWOWPfi --------------------------
	.section	.nv.constant0._Z11rand_offsetP17curandStateXORWOWPfi,"a",@progbits
	.sectionflags	@""
	.align	4
.nv.constant0._Z11rand_offsetP17curandStateXORWOWPfi:
	.zero		916


//--------------------- .nv.constant0._Z12setup_kernelP17curandStateXORWOWm --------------------------
	.section	.nv.constant0._Z12setup_kernelP17curandStateXORWOWm,"a",@progbits
	.sectionflags	@""
	.align	4
.nv.constant0._Z12setup_kernelP17curandStateXORWOWm:
	.zero		912


//--------------------- SYMBOLS --------------------------

	.type		.nv.reservedSmem.offset0,@object
	.size		.nv.reservedSmem.offset0,0x4
